def gluon_wgmma(
    a_ptr,
    b_ptr,
    c_ptr,
    M,
    N,
    K,
    stride_am,
    stride_bk,
    stride_cm,
    BLOCK_M: gl.constexpr,
    BLOCK_N: gl.constexpr,
    BLOCK_K: gl.constexpr,
    DTYPE: gl.constexpr,
    A_LAYOUT: gl.constexpr,
    B_LAYOUT: gl.constexpr,
    C_LAYOUT: gl.constexpr,
    B_SHAPE: gl.constexpr,
    TRANS_B: gl.constexpr,
    NUM_BUFFERS: gl.constexpr,
    NUM_WARPS: gl.constexpr,
):
    a_desc = tma.make_tensor_descriptor(
        a_ptr, [M, K], [stride_am, 1], [BLOCK_M, BLOCK_K], A_LAYOUT
    )
    b_desc = tma.make_tensor_descriptor(
        b_ptr,
        [N, K] if TRANS_B else [K, N],
        [stride_bk, 1],
        B_SHAPE,
        B_LAYOUT,
    )
    c_desc = tma.make_tensor_descriptor(
        c_ptr, [M, N], [stride_cm, 1], [BLOCK_M, BLOCK_N], C_LAYOUT
    )

    a_bufs = gl.allocate_shared_memory(
        DTYPE, [NUM_BUFFERS, BLOCK_M, BLOCK_K], A_LAYOUT
    )
    b_bufs = gl.allocate_shared_memory(DTYPE, [NUM_BUFFERS] + B_SHAPE, B_LAYOUT)

    pid_m = gl.program_id(0)
    pid_n = gl.program_id(1)
    off_m = pid_m * BLOCK_M
    off_n = pid_n * BLOCK_N

    mma_layout: gl.constexpr = pick_wgmma_layout(DTYPE, BLOCK_M, BLOCK_N, NUM_WARPS)
    acc = warpgroup_mma_init(
        gl.zeros((BLOCK_M, BLOCK_N), dtype=gl.float32, layout=mma_layout)
    )

    bars = gl.allocate_shared_memory(
        gl.int64, [NUM_BUFFERS, 1], mbarrier.MBarrierLayout()
    )
    for i in gl.static_range(NUM_BUFFERS):
        mbarrier.init(bars.index(i), count=1)
    idx = 0
    phase = 0

    for k in range(0, K, BLOCK_K):
        a = a_bufs.index(idx)
        b = b_bufs.index(idx)
        bar = bars.index(idx)
        mbarrier.expect(bar, a_desc.block_type.nbytes + b_desc.block_type.nbytes)
        tma.async_copy_global_to_shared(a_desc, [off_m, k], bar, a)
        tma.async_copy_global_to_shared(
            b_desc, [off_n, k] if TRANS_B else [k, off_n], bar, b
        )
        mbarrier.wait(bar, phase=phase)

        if TRANS_B:
            b = b.permute((1, 0))
        acc = warpgroup_mma_wait(num_outstanding=0, deps=(acc,))
        acc = warpgroup_mma(a, b, acc, is_async=True)

        idx += 1
        if idx == NUM_BUFFERS:
            idx = 0
            phase ^= 1

    acc = warpgroup_mma_wait(num_outstanding=0, deps=(acc,))
    for i in gl.static_range(NUM_BUFFERS):
        mbarrier.invalidate(bars.index(i))

    c_smem = gl.allocate_shared_memory(DTYPE, [BLOCK_M, BLOCK_N], C_LAYOUT)
    c_smem.store(acc.to(DTYPE))
    fence_async_shared()
    tma.async_copy_shared_to_global(c_desc, [off_m, off_n], c_smem)
    tma.store_wait(pendings=0)

# config = {"BLOCK_K": 32, "BLOCK_M": 256, "BLOCK_N": 128, "arch": "sm_90", "dtype": "fp16", "num_buffers": 2, "num_warps": 8, "trans_b": 1}
# arch = sm_90


// ===== COMPILED SASS (sm_90a) =====

	.target	sm_90a

	.elftype	@"ET_EXEC"


//--------------------- .note.nv.tkinfo           --------------------------
	.section	.note.nv.tkinfo,"",@"SHT_NOTE"
	.sectionflags	@"SHF_NOTE_NV_TKINFO"
	.tkinfo
        /*0018*/ 	.word	0x00000002
        /*0030*/ 	.string	""
        /*0030*/ 	.string	"ptxas"
        /*0030*/ 	.string	"Cuda compilation tools, release 13.0, V13.0.88"
        /*0030*/ 	.string	"Build cuda_13.0.r13.0/compiler.36424714_0"
        /*0030*/ 	.string	"-v  -suppress-debug-info  -lineinfo  -arch sm_90a "



//--------------------- .note.nv.cuinfo           --------------------------
	.section	.note.nv.cuinfo,"",@"SHT_NOTE"
	.sectionflags	@"SHF_NOTE_NV_CUINFO"
        /*0018*/ 	.short	0x0002
        /*001a*/ 	.short	0x005a
        /*001c*/ 	.short	0x0082
	.zero		2


//--------------------- .nv.info                  --------------------------
	.section	.nv.info,"",@"SHT_CUDA_INFO"
	.align	4


	//----- nvinfo : EIATTR_REGCOUNT
	.align		4
        /*0000*/ 	.byte	0x04, 0x2f
        /*0002*/ 	.short	(.L_1 - .L_0)
	.align		4
.L_0:
        /*0004*/ 	.word	index@(gluon_wgmma)
        /*0008*/ 	.word	0x0000009a


	//----- nvinfo : EIATTR_FRAME_SIZE
	.align		4
.L_1:
        /*000c*/ 	.byte	0x04, 0x11
        /*000e*/ 	.short	(.L_3 - .L_2)
	.align		4
.L_2:
        /*0010*/ 	.word	index@(gluon_wgmma)
        /*0014*/ 	.word	0x00000000


	//----- nvinfo : EIATTR_MIN_STACK_SIZE
	.align		4
.L_3:
        /*0018*/ 	.byte	0x04, 0x12
        /*001a*/ 	.short	(.L_5 - .L_4)
	.align		4
.L_4:
        /*001c*/ 	.word	index@(gluon_wgmma)
        /*0020*/ 	.word	0x00000000
.L_5:


//--------------------- .nv.compat                --------------------------
	.section	.nv.compat,"",@"SHT_CUDA_COMPAT_INFO"
	.align	4
        /*0000*/ 	.byte	0x02, 0x09, 0x01, 0x00, 0x02, 0x02, 0x04, 0x00, 0x02, 0x05, 0x05, 0x00, 0x03, 0x07, 0x01, 0x01
        /*0010*/ 	.byte	0x02, 0x03, 0x03, 0x00, 0x02, 0x06, 0x01, 0x00, 0x04, 0x0b, 0x08, 0x00, 0x00, 0x00, 0x00, 0x00
        /*0020*/ 	.byte	0x00, 0x00, 0x00, 0x00


//--------------------- .nv.info.gluon_wgmma      --------------------------
	.section	.nv.info.gluon_wgmma,"",@"SHT_CUDA_INFO"
	.sectionflags	@""
	.align	4


	//----- nvinfo : EIATTR_CUDA_API_VERSION
	.align		4
        /*0000*/ 	.byte	0x04, 0x37
        /*0002*/ 	.short	(.L_7 - .L_6)
.L_6:
        /*0004*/ 	.word	0x00000082


	//----- nvinfo : EIATTR_KPARAM_INFO
	.align		4
.L_7:
        /*0008*/ 	.byte	0x04, 0x17
        /*000a*/ 	.short	(.L_9 - .L_8)
.L_8:
        /*000c*/ 	.word	0x00000000
        /*0010*/ 	.short	0x000a
        /*0012*/ 	.short	0x0048
        /*0014*/ 	.byte	0x00, 0xf4, 0x21, 0x00


	//----- nvinfo : EIATTR_KPARAM_INFO
	.align		4
.L_9:
        /*0018*/ 	.byte	0x04, 0x17
        /*001a*/ 	.short	(.L_11 - .L_10)
.L_10:
        /*001c*/ 	.word	0x00000000
        /*0020*/ 	.short	0x0009
        /*0022*/ 	.short	0x0040
        /*0024*/ 	.byte	0x00, 0xf4, 0x21, 0x00


	//----- nvinfo : EIATTR_KPARAM_INFO
	.align		4
.L_11:
        /*0028*/ 	.byte	0x04, 0x17
        /*002a*/ 	.short	(.L_13 - .L_12)
.L_12:
        /*002c*/ 	.word	0x00000000
        /*0030*/ 	.short	0x0008
        /*0032*/ 	.short	0x0038
        /*0034*/ 	.byte	0x00, 0xf0, 0x21, 0x00


	//----- nvinfo : EIATTR_KPARAM_INFO
	.align		4
.L_13:
        /*0038*/ 	.byte	0x04, 0x17
        /*003a*/ 	.short	(.L_15 - .L_14)
.L_14:
        /*003c*/ 	.word	0x00000000
        /*0040*/ 	.short	0x0007
        /*0042*/ 	.short	0x0030
        /*0044*/ 	.byte	0x00, 0xf0, 0x21, 0x00


	//----- nvinfo : EIATTR_KPARAM_INFO
	.align		4
.L_15:
        /*0048*/ 	.byte	0x04, 0x17
        /*004a*/ 	.short	(.L_17 - .L_16)
.L_16:
        /*004c*/ 	.word	0x00000000
        /*0050*/ 	.short	0x0006
        /*0052*/ 	.short	0x0028
        /*0054*/ 	.byte	0x00, 0xf0, 0x21, 0x00


	//----- nvinfo : EIATTR_KPARAM_INFO
	.align		4
.L_17:
        /*0058*/ 	.byte	0x04, 0x17
        /*005a*/ 	.short	(.L_19 - .L_18)
.L_18:
        /*005c*/ 	.word	0x00000000
        /*0060*/ 	.short	0x0005
        /*0062*/ 	.short	0x0020
        /*0064*/ 	.byte	0x00, 0xf0, 0x11, 0x00


	//----- nvinfo : EIATTR_KPARAM_INFO
	.align		4
.L_19:
        /*0068*/ 	.byte	0x04, 0x17
        /*006a*/ 	.short	(.L_21 - .L_20)
.L_20:
        /*006c*/ 	.word	0x00000000
        /*0070*/ 	.short	0x0004
        /*0072*/ 	.short	0x001c
        /*0074*/ 	.byte	0x00, 0xf0, 0x11, 0x00


	//----- nvinfo : EIATTR_KPARAM_INFO
	.align		4
.L_21:
        /*0078*/ 	.byte	0x04, 0x17
        /*007a*/ 	.short	(.L_23 - .L_22)
.L_22:
        /*007c*/ 	.word	0x00000000
        /*0080*/ 	.short	0x0003
        /*0082*/ 	.short	0x0018
        /*0084*/ 	.byte	0x00, 0xf0, 0x11, 0x00


	//----- nvinfo : EIATTR_KPARAM_INFO
	.align		4
.L_23:
        /*0088*/ 	.byte	0x04, 0x17
        /*008a*/ 	.short	(.L_25 - .L_24)
.L_24:
        /*008c*/ 	.word	0x00000000
        /*0090*/ 	.short	0x0002
        /*0092*/ 	.short	0x0010
        /*0094*/ 	.byte	0x00, 0xf4, 0x21, 0x00


	//----- nvinfo : EIATTR_KPARAM_INFO
	.align		4
.L_25:
        /*0098*/ 	.byte	0x04, 0x17
        /*009a*/ 	.short	(.L_27 - .L_26)
.L_26:
        /*009c*/ 	.word	0x00000000
        /*00a0*/ 	.short	0x0001
        /*00a2*/ 	.short	0x0008
        /*00a4*/ 	.byte	0x00, 0xf4, 0x21, 0x00


	//----- nvinfo : EIATTR_KPARAM_INFO
	.align		4
.L_27:
        /*00a8*/ 	.byte	0x04, 0x17
        /*00aa*/ 	.short	(.L_29 - .L_28)
.L_28:
        /*00ac*/ 	.word	0x00000000
        /*00b0*/ 	.short	0x0000
        /*00b2*/ 	.short	0x0000
        /*00b4*/ 	.byte	0x00, 0xf4, 0x21, 0x00


	//----- nvinfo : EIATTR_SPARSE_MMA_MASK
	.align		4
.L_29:
        /*00b8*/ 	.byte	0x03, 0x50
        /*00ba*/ 	.short	0x0000


	//----- nvinfo : EIATTR_MAXREG_COUNT
	.align		4
        /*00bc*/ 	.byte	0x03, 0x1b
        /*00be*/ 	.short	0x00ff


	//----- nvinfo : EIATTR_NUM_BARRIERS
	.align		4
        /*00c0*/ 	.byte	0x02, 0x4c
        /*00c2*/ 	.byte	0x01
	.zero		1


	//----- nvinfo : EIATTR_MERCURY_ISA_VERSION
	.align		4
        /*00c4*/ 	.byte	0x03, 0x5f
        /*00c6*/ 	.short	0x0101


	//----- nvinfo : EIATTR_INT_WARP_WIDE_INSTR_OFFSETS
	.align		4
        /*00c8*/ 	.byte	0x04, 0x31
        /*00ca*/ 	.short	(.L_31 - .L_30)


	//   ....[0]....
.L_30:
        /*00cc*/ 	.word	0x00001330


	//   ....[1]....
        /*00d0*/ 	.word	0x00001350


	//   ....[2]....
        /*00d4*/ 	.word	0x00001400


	//   ....[3]....
        /*00d8*/ 	.word	0x00001d10


	//   ....[4]....
        /*00dc*/ 	.word	0x00001d20


	//   ....[5]....
        /*00e0*/ 	.word	0x00001da0


	//   ....[6]....
        /*00e4*/ 	.word	0x00001db0


	//   ....[7]....
        /*00e8*/ 	.word	0x00002700


	//   ....[8]....
        /*00ec*/ 	.word	0x00002710


	//----- nvinfo : EIATTR_COOP_GROUP_MASK_REGIDS
	.align		4
.L_31:
        /*00f0*/ 	.byte	0x04, 0x29
        /*00f2*/ 	.short	(.L_33 - .L_32)


	//   ....[0]....
.L_32:
        /*00f4*/ 	.word	0xffffffff


	//   ....[1]....
        /*00f8*/ 	.word	0xffffffff


	//   ....[2]....
        /*00fc*/ 	.word	0xffffffff


	//----- nvinfo : EIATTR_COOP_GROUP_INSTR_OFFSETS
	.align		4
.L_33:
        /*0100*/ 	.byte	0x04, 0x28
        /*0102*/ 	.short	(.L_35 - .L_34)


	//   ....[0]....
.L_34:
        /*0104*/ 	.word	0x00000150


	//   ....[1]....
        /*0108*/ 	.word	0x00000700


	//   ....[2]....
        /*010c*/ 	.word	0x00000d00


	//----- nvinfo : EIATTR_MBARRIER_INSTR_OFFSETS
	.align		4
.L_35:
        /*0110*/ 	.byte	0x04, 0x39
        /*0112*/ 	.short	(.L_37 - .L_36)


	//   ....[0]....
.L_36:
        /*0114*/ 	.word	0x000014a0
        /*0118*/ 	.word	0x000000ff
        /*011c*/ 	.word	0x0000c000
        /*0120*/ 	.short	0x0100
        /*0122*/ 	.byte	0x18
	.zero		1


	//   ....[1]....
        /*0124*/ 	.word	0x00001630
        /*0128*/ 	.word	0x000000ff
        /*012c*/ 	.word	0x0000c008
        /*0130*/ 	.short	0x0100
        /*0132*/ 	.byte	0x18
	.zero		1


	//   ....[2]....
        /*0134*/ 	.word	0x00001e90
        /*0138*/ 	.word	0x000000ff
        /*013c*/ 	.word	0x0000c000
        /*0140*/ 	.short	0x010a
        /*0142*/ 	.byte	0x16
	.zero		1


	//   ....[3]....
        /*0144*/ 	.word	0x00002190
        /*0148*/ 	.word	0x000000ff
        /*014c*/ 	.word	0x0000c000
        /*0150*/ 	.short	0x0108
        /*0152*/ 	.byte	0x18
	.zero		1


	//   ....[4]....
        /*0154*/ 	.word	0x00002290
        /*0158*/ 	.word	0x000000ff
        /*015c*/ 	.word	0x0000c008
        /*0160*/ 	.short	0x0108
        /*0162*/ 	.byte	0x18
	.zero		1


	//   ....[5]....
        /*0164*/ 	.word	0x000027a0
        /*0168*/ 	.word	0x000000ff
        /*016c*/ 	.word	0x0000c000
        /*0170*/ 	.short	0x010a
        /*0172*/ 	.byte	0x16
	.zero		1


	//----- nvinfo : EIATTR_NUM_MBARRIERS
	.align		4
.L_37:
        /*0174*/ 	.byte	0x03, 0x38
        /*0176*/ 	.short	0x0002


	//----- nvinfo : EIATTR_EXIT_INSTR_OFFSETS
	.align		4
        /*0178*/ 	.byte	0x04, 0x1c
        /*017a*/ 	.short	(.L_39 - .L_38)


	//   ....[0]....
.L_38:
        /*017c*/ 	.word	0x00002790


	//----- nvinfo : EIATTR_REQNTID
	.align		4
.L_39:
        /*0180*/ 	.byte	0x04, 0x10
        /*0182*/ 	.short	(.L_41 - .L_40)
.L_40:
        /*0184*/ 	.word	0x00000100
        /*0188*/ 	.word	0x00000001
        /*018c*/ 	.word	0x00000001


	//----- nvinfo : EIATTR_CRS_STACK_SIZE
	.align		4
.L_41:
        /*0190*/ 	.byte	0x04, 0x1e
        /*0192*/ 	.short	(.L_43 - .L_42)
.L_42:
        /*0194*/ 	.word	0x00000000


	//----- nvinfo : EIATTR_CBANK_PARAM_SIZE
	.align		4
.L_43:
        /*0198*/ 	.byte	0x03, 0x19
        /*019a*/ 	.short	0x0050


	//----- nvinfo : EIATTR_PARAM_CBANK
	.align		4
        /*019c*/ 	.byte	0x04, 0x0a
        /*019e*/ 	.short	(.L_45 - .L_44)
	.align		4
.L_44:
        /*01a0*/ 	.word	index@(.nv.constant0.gluon_wgmma)
        /*01a4*/ 	.short	0x0210
        /*01a6*/ 	.short	0x0050


	//----- nvinfo : EIATTR_SW_WAR
	.align		4
.L_45:
        /*01a8*/ 	.byte	0x04, 0x36
        /*01aa*/ 	.short	(.L_47 - .L_46)
.L_46:
        /*01ac*/ 	.word	0x00000008
.L_47:


//--------------------- .nv.callgraph             --------------------------
	.section	.nv.callgraph,"",@"SHT_CUDA_CALLGRAPH"
	.align	4
	.sectionentsize	8
	.align		4
        /*0000*/ 	.word	0x00000000
	.align		4
        /*0004*/ 	.word	0xffffffff
	.align		4
        /*0008*/ 	.word	0x00000000
	.align		4
        /*000c*/ 	.word	0xfffffffe
	.align		4
        /*0010*/ 	.word	0x00000000
	.align		4
        /*0014*/ 	.word	0xfffffffd
	.align		4
        /*0018*/ 	.word	0x00000000
	.align		4
        /*001c*/ 	.word	0xfffffffc


//--------------------- .text.gluon_wgmma         --------------------------
	.section	.text.gluon_wgmma,"ax",@progbits
	.align	128
        .global         gluon_wgmma
        .type           gluon_wgmma,@function
        .size           gluon_wgmma,(.L_x_52 - gluon_wgmma)
        .other          gluon_wgmma,@"STO_CUDA_ENTRY STV_DEFAULT"
gluon_wgmma:
.text.gluon_wgmma:
[----:B------:R-:W-:Y:S01]  /*0000*/  LDC R1, c[0x0][0x28] ;  /* 0x00000a00ff017b82 */ /* 0x000fe20000000800 */
[----:B------:R-:W1:Y:S07]  /*0010*/  S2R R0, SR_TID.X ;  /* 0x0000000000007919 */ /* 0x000e6e0000002100 */
[----:B------:R-:W2:Y:S01]  /*0020*/  S2UR UR4, SR_CgaCtaId ;  /* 0x00000000000479c3 */ /* 0x000ea20000008800 */
[----:B------:R-:W-:Y:S01]  /*0030*/  UMOV UR24, 0x400 ;  /* 0x0000040000187882 */ /* 0x000fe20000000000 */
[----:B------:R-:W-:Y:S01]  /*0040*/  ULDC UR6, c[0x0][0xc] ;  /* 0x0000030000067ab9 */ /* 0x000fe20000000800 */
[----:B------:R-:W-:Y:S01]  /*0050*/  ULDC.64 UR30, c[0x0][0x250] ;  /* 0x00009400001e7ab9 */ /* 0x000fe20000000a00 */
[----:B------:R-:W-:Y:S04]  /*0060*/  BSSY B0, `(.L_x_0) ;  /* 0x000001f000007945 */ /* 0x000fe80003800000 */
[----:B------:R-:W3:Y:S08]  /*0070*/  LDC R4, c[0x0][0x228] ;  /* 0x00008a00ff047b82 */ /* 0x000ef00000000800 */
[----:B------:R-:W4:Y:S08]  /*0080*/  LDC R13, c[0x0][0x230] ;  /* 0x00008c00ff0d7b82 */ /* 0x000f300000000800 */
[----:B------:R-:W-:Y:S01]  /*0090*/  S2UR UR32, SR_CTAID.Y ;  /* 0x00000000002079c3 */ /* 0x000fe20000002600 */
[----:B--2---:R-:W-:-:S03]  /*00a0*/  ULEA UR24, UR4, UR24, 0x18 ;  /* 0x0000001804187291 */ /* 0x004fc6000f8ec03f */
[----:B------:R-:W-:Y:S01]  /*00b0*/  ULDC UR4, c[0x0][0x10] ;  /* 0x0000040000047ab9 */ /* 0x000fe20000000800 */
[----:B-1----:R-:W-:-:S03]  /*00c0*/  LOP3.LUT R6, R0, 0xff, RZ, 0xc0, !PT ;  /* 0x000000ff00067812 */ /* 0x002fc600078ec0ff */
[----:B------:R-:W1:Y:S01]  /*00d0*/  S2UR UR5, SR_CTAID.Z ;  /* 0x00000000000579c3 */ /* 0x000e620000002700 */
[----:B---3--:R-:W-:Y:S01]  /*00e0*/  VIADD R4, R4, 0xffffffff ;  /* 0xffffffff04047836 */ /* 0x008fe20000000000 */
[C---:B------:R-:W-:Y:S02]  /*00f0*/  ISETP.GE.U32.AND P0, PT, R6.reuse, 0x20, PT ;  /* 0x000000200600780c */ /* 0x040fe40003f06070 */
[C---:B------:R-:W-:Y:S02]  /*0100*/  ISETP.NE.U32.AND P2, PT, R6.reuse, RZ, PT ;  /* 0x000000ff0600720c */ /* 0x040fe40003f45070 */
[----:B------:R-:W-:Y:S02]  /*0110*/  LEA R12, R6, UR24, 0x2 ;  /* 0x00000018060c7c11 */ /* 0x000fe4000f8e10ff */
[----:B------:R-:W2:Y:S01]  /*0120*/  S2UR UR33, SR_CTAID.X ;  /* 0x00000000002179c3 */ /* 0x000ea20000002500 */
[----:B----4-:R-:W-:-:S06]  /*0130*/  VIADD R9, R13, 0xffffffff ;  /* 0xffffffff0d097836 */ /* 0x010fcc0000000000 */
[----:B------:R3:W-:Y:S01]  /*0140*/  @!P0 STS [R12], RZ ;  /* 0x000000ff0c008388 */ /* 0x0007e20000000800 */
[----:B------:R-:W-:-:S03]  /*0150*/  NOP ;  /* 0x0000000000007918 */ /* 0x000fc60000000000 */
[----:B------:R3:W-:Y:S01]  /*0160*/  @!P2 STS [UR24+0x24], R4 ;  /* 0x00002404ff00a988 */ /* 0x0007e20008000818 */
[----:B-1----:R-:W-:-:S03]  /*0170*/  UIMAD UR4, UR5, UR4, UR32 ;  /* 0x00000004050472a4 */ /* 0x002fc6000f8e0220 */
[----:B------:R3:W-:Y:S01]  /*0180*/  @!P2 STS [UR24+0x20], R9 ;  /* 0x00002009ff00a988 */ /* 0x0007e20008000818 */
[----:B--2---:R-:W-:-:S04]  /*0190*/  UIMAD UR4, UR4, UR6, UR33 ;  /* 0x00000006040472a4 */ /* 0x004fc8000f8e0221 */
[----:B------:R-:W-:-:S03]  /*01a0*/  UIMAD UR5, UR4, 0x180, URZ ;  /* 0x00000180040578a4 */ /* 0x000fc6000f8e023f */
[----:B------:R-:W-:Y:S01]  /*01b0*/  UMOV UR4, URZ ;  /* 0x0000003f00047c82 */ /* 0x000fe20008000000 */
[----:B------:R-:W-:-:S04]  /*01c0*/  UIADD3 UR26, UP0, UR5, UR30, URZ ;  /* 0x0000001e051a7290 */ /* 0x000fc8000ff1e03f */
[----:B------:R-:W-:Y:S01]  /*01d0*/  ULEA.HI.X.SX32 UR27, UR5, UR31, 0x1, UP0 ;  /* 0x0000001f051b7291 */ /* 0x000fe200080f0e3f */
[----:B---3--:R-:W-:Y:S11]  /*01e0*/  @P2 BRA `(.L_x_1) ;  /* 0x0000000000182947 */ /* 0x008ff60003800000 */
[----:B------:R-:W1:Y:S01]  /*01f0*/  LDS R2, [UR24+0x8] ;  /* 0x00000818ff027984 */ /* 0x000e620008000800 */
[----:B------:R-:W2:Y:S01]  /*0200*/  LDC.64 R10, c[0x0][0x210] ;  /* 0x00008400ff0a7b82 */ /* 0x000ea20000000a00 */
[----:B------:R-:W-:Y:S02]  /*0210*/  IMAD.MOV.U32 R3, RZ, RZ, 0x70 ;  /* 0x00000070ff037424 */ /* 0x000fe400078e00ff */
[----:B--2---:R2:W-:Y:S03]  /*0220*/  STS.64 [UR24], R10 ;  /* 0x0000000aff007988 */ /* 0x0045e60008000a18 */
[----:B-1----:R-:W-:-:S05]  /*0230*/  LOP3.LUT R2, R2, 0x10, R3, 0xd8, !PT ;  /* 0x0000001002027812 */ /* 0x002fca00078ed803 */
[----:B------:R2:W-:Y:S02]  /*0240*/  STS [UR24+0x8], R2 ;  /* 0x00000802ff007988 */ /* 0x0005e40008000818 */
.L_x_1:
[----:B------:R-:W-:Y:S05]  /*0250*/  BSYNC B0 ;  /* 0x0000000000007941 */ /* 0x000fea0003800000 */
.L_x_0:
[----:B------:R-:W-:Y:S04]  /*0260*/  BSSY B0, `(.L_x_2) ;  /* 0x000000a000007945 */ /* 0x000fe80003800000 */
[----:B------:R-:W-:Y:S05]  /*0270*/  @P2 BRA `(.L_x_3) ;  /* 0x0000000000202947 */ /* 0x000fea0003800000 */
[----:B--2---:R-:W1:Y:S01]  /*0280*/  LDS R2, [UR24+0x34] ;  /* 0x00003418ff027984 */ /* 0x004e620008000800 */
[----:B------:R-:W-:Y:S02]  /*0290*/  IMAD.MOV.U32 R3, RZ, RZ, 0x1f000000 ;  /* 0x1f000000ff037424 */ /* 0x000fe400078e00ff */
[----:B------:R-:W-:Y:S01]  /*02a0*/  @!P2 IMAD.MOV.U32 R5, RZ, RZ, 0xff ;  /* 0x000000ffff05a424 */ /* 0x000fe200078e00ff */
[----:B------:R-:W2:Y:S02]  /*02b0*/  @!P2 LDS R8, [UR24+0x38] ;  /* 0x00003818ff08a984 */ /* 0x000ea40008000800 */
[----:B-1----:R-:W-:Y:S02]  /*02c0*/  LOP3.LUT R2, R2, 0xff000000, R3, 0xb8, !PT ;  /* 0xff00000002027812 */ /* 0x002fe400078eb803 */
[----:B--2---:R-:W-:-:S03]  /*02d0*/  @!P2 LOP3.LUT R3, R8, 0xff, R5, 0xb8, !PT ;  /* 0x000000ff0803a812 */ /* 0x004fc600078eb805 */
[----:B------:R1:W-:Y:S04]  /*02e0*/  STS [UR24+0x34], R2 ;  /* 0x00003402ff007988 */ /* 0x0003e80008000818 */
[----:B------:R1:W-:Y:S02]  /*02f0*/  @!P2 STS [UR24+0x38], R3 ;  /* 0x00003803ff00a988 */ /* 0x0003e40008000818 */
.L_x_3:
[----:B------:R-:W-:Y:S05]  /*0300*/  BSYNC B0 ;  /* 0x0000000000007941 */ /* 0x000fea0003800000 */
.L_x_2:
[----:B------:R-:W-:Y:S04]  /*0310*/  BSSY B0, `(.L_x_4) ;  /* 0x000000e000007945 */ /* 0x000fe80003800000 */
[----:B------:R-:W-:Y:S05]  /*0320*/  @P2 BRA `(.L_x_5) ;  /* 0x0000000000302947 */ /* 0x000fea0003800000 */
[----:B-1----:R-:W1:Y:S01]  /*0330*/  LDS R3, [UR24+0x34] ;  /* 0x00003418ff037984 */ /* 0x002e620008000800 */
[----:B--2---:R-:W2:Y:S03]  /*0340*/  LDC.64 R10, c[0x0][0x238] ;  /* 0x00008e00ff0a7b82 */ /* 0x004ea60000000a00 */
[----:B------:R-:W3:Y:S01]  /*0350*/  LDS R2, [UR24+0x1c] ;  /* 0x00001c18ff027984 */ /* 0x000ee20008000800 */
[C---:B--2---:R-:W-:Y:S01]  /*0360*/  SHF.L.U64.HI R8, R10.reuse, 0x1, R11 ;  /* 0x000000010a087819 */ /* 0x044fe2000001020b */
[----:B------:R-:W-:-:S03]  /*0370*/  IMAD.SHL.U32 R5, R10, 0x2, RZ ;  /* 0x000000020a057824 */ /* 0x000fc600078e00ff */
[--C-:B------:R-:W-:Y:S02]  /*0380*/  SHF.R.U32.HI R7, RZ, 0x4, R8.reuse ;  /* 0x00000004ff077819 */ /* 0x100fe40000011608 */
[----:B------:R-:W-:-:S05]  /*0390*/  SHF.R.U64 R5, R5, 0x4, R8 ;  /* 0x0000000405057819 */ /* 0x000fca0000001208 */
[----:B------:R4:W-:Y:S01]  /*03a0*/  STS [UR24+0xc], R5 ;  /* 0x00000c05ff007988 */ /* 0x0009e20008000818 */
[----:B-1----:R-:W-:Y:S02]  /*03b0*/  LOP3.LUT R3, R3, 0x7, RZ, 0xb8, !PT ;  /* 0x0000000703037812 */ /* 0x002fe400078eb8ff */
[----:B---3--:R-:W-:-:S03]  /*03c0*/  LOP3.LUT R2, R2, 0xf, R7, 0xb8, !PT ;  /* 0x0000000f02027812 */ /* 0x008fc600078eb807 */
[----:B------:R4:W-:Y:S04]  /*03d0*/  STS [UR24+0x34], R3 ;  /* 0x00003403ff007988 */ /* 0x0009e80008000818 */
[----:B------:R4:W-:Y:S02]  /*03e0*/  STS [UR24+0x1c], R2 ;  /* 0x00001c02ff007988 */ /* 0x0009e40008000818 */
.L_x_5:
[----:B------:R-:W-:Y:S05]  /*03f0*/  BSYNC B0 ;  /* 0x0000000000007941 */ /* 0x000fea0003800000 */
.L_x_4:
[----:B------:R-:W-:Y:S04]  /*0400*/  BSSY B1, `(.L_x_6) ;  /* 0x000001a000017945 */ /* 0x000fe80003800000 */
[----:B------:R-:W-:Y:S04]  /*0410*/  BSSY B0, `(.L_x_7) ;  /* 0x0000015000007945 */ /* 0x000fe80003800000 */
[----:B------:R-:W-:Y:S05]  /*0420*/  @P2 BRA `(.L_x_8) ;  /* 0x0000000000202947 */ /* 0x000fea0003800000 */
[----:B-12-4-:R-:W1:Y:S02]  /*0430*/  LDS R2, [UR24+0x34] ;  /* 0x00003418ff027984 */ /* 0x016e640008000800 */
[----:B-1----:R-:W-:-:S05]  /*0440*/  LOP3.LUT R2, R2, 0x38, RZ, 0xb8, !PT ;  /* 0x0000003802027812 */ /* 0x002fca00078eb8ff */
[----:B------:R1:W-:Y:S01]  /*0450*/  STS [UR24+0x34], R2 ;  /* 0x00003402ff007988 */ /* 0x0003e20008000818 */
[----:B------:R-:W-:Y:S05]  /*0460*/  @P2 BRA `(.L_x_9) ;  /* 0x0000000000202947 */ /* 0x000fea0003800000 */
[----:B-1----:R-:W1:Y:S01]  /*0470*/  LDS R2, [UR24+0x8] ;  /* 0x00000818ff027984 */ /* 0x002e620008000800 */
[----:B------:R-:W-:-:S05]  /*0480*/  IMAD.MOV.U32 R3, RZ, RZ, 0x780 ;  /* 0x00000780ff037424 */ /* 0x000fca00078e00ff */
[----:B-1----:R-:W-:-:S05]  /*0490*/  LOP3.LUT R2, R2, 0x300, R3, 0xd8, !PT ;  /* 0x0000030002027812 */ /* 0x002fca00078ed803 */
[----:B------:R3:W-:Y:S02]  /*04a0*/  STS [UR24+0x8], R2 ;  /* 0x00000802ff007988 */ /* 0x0007e40008000818 */
.L_x_8:
[----:B------:R-:W-:Y:S05]  /*04b0*/  @P2 BRA `(.L_x_10) ;  /* 0x0000000000282947 */ /* 0x000fea0003800000 */
[----:B-1234-:R-:W1:Y:S02]  /*04c0*/  LDS R2, [UR24+0x8] ;  /* 0x00000818ff027984 */ /* 0x01ee640008000800 */
[----:B-1----:R-:W-:-:S05]  /*04d0*/  LOP3.LUT R2, R2, 0x1800, RZ, 0xb8, !PT ;  /* 0x0000180002027812 */ /* 0x002fca00078eb8ff */
[----:B------:R2:W-:Y:S02]  /*04e0*/  STS [UR24+0x8], R2 ;  /* 0x00000802ff007988 */ /* 0x0005e40008000818 */
.L_x_9:
[----:B------:R-:W-:Y:S05]  /*04f0*/  @P2 BREAK B0 ;  /* 0x0000000000002942 */ /* 0x000fea0003800000 */
[----:B------:R-:W-:Y:S05]  /*0500*/  @P2 BRA `(.L_x_11) ;  /* 0x0000000000242947 */ /* 0x000fea0003800000 */
[----:B------:R-:W3:Y:S01]  /*0510*/  LDS R3, [UR24+0x8] ;  /* 0x00000818ff037984 */ /* 0x000ee20008000800 */
[----:B-12---:R-:W-:-:S05]  /*0520*/  IMAD.MOV.U32 R2, RZ, RZ, 0x6000 ;  /* 0x00006000ff027424 */ /* 0x006fca00078e00ff */
[----:B---3--:R-:W-:-:S04]  /*0530*/  LOP3.LUT R2, R3, 0x4000, R2, 0xd8, !PT ;  /* 0x0000400003027812 */ /* 0x008fc800078ed802 */
[----:B------:R-:W-:-:S05]  /*0540*/  LOP3.LUT R2, R2, 0x400000, RZ, 0xb8, !PT ;  /* 0x0040000002027812 */ /* 0x000fca00078eb8ff */
[----:B------:R5:W-:Y:S02]  /*0550*/  STS [UR24+0x8], R2 ;  /* 0x00000802ff007988 */ /* 0x000be40008000818 */
.L_x_10:
[----:B------:R-:W-:Y:S05]  /*0560*/  BSYNC B0 ;  /* 0x0000000000007941 */ /* 0x000fea0003800000 */
.L_x_7:
[----:B-12345:R-:W1:Y:S02]  /*0570*/  @!P2 LDS R2, [UR24+0x8] ;  /* 0x00000818ff02a984 */ /* 0x03ee640008000800 */
[----:B-1----:R-:W-:-:S05]  /*0580*/  @!P2 LOP3.LUT R2, R2, 0x8000, RZ, 0xb8, !PT ;  /* 0x000080000202a812 */ /* 0x002fca00078eb8ff */
[----:B------:R3:W-:Y:S02]  /*0590*/  @!P2 STS [UR24+0x8], R2 ;  /* 0x00000802ff00a988 */ /* 0x0007e40008000818 */
.L_x_11:
[----:B------:R-:W-:Y:S05]  /*05a0*/  BSYNC B1 ;  /* 0x0000000000017941 */ /* 0x000fea0003800000 */
.L_x_6:
[----:B------:R-:W-:Y:S05]  /*05b0*/  WARPSYNC.ALL ;  /* 0x0000000000007948 */ /* 0x000fea0003800000 */
[----:B------:R-:W-:Y:S05]  /*05c0*/  @P0 BRA `(.L_x_12) ;  /* 0x0000000000280947 */ /* 0x000fea0003800000 */
[----:B-123--:R-:W1:Y:S01]  /*05d0*/  S2R R2, SR_LANEID ;  /* 0x0000000000027919 */ /* 0x00ee620000000000 */
[----:B------:R-:W-:Y:S05]  /*05e0*/  WARPSYNC.ALL ;  /* 0x0000000000007948 */ /* 0x000fea0003800000 */
[----:B-1----:R-:W-:-:S05]  /*05f0*/  IMAD.SHL.U32 R5, R2, 0x4, RZ ;  /* 0x0000000402057824 */ /* 0x002fca00078e00ff */
[----:B------:R-:W1:Y:S01]  /*0600*/  LDS R7, [R5+UR24] ;  /* 0x0000001805077984 */ /* 0x000e620008000800 */
[----:B------:R-:W-:-:S05]  /*0610*/  IADD3 R2, P1, R5, UR26, RZ ;  /* 0x0000001a05027c10 */ /* 0x000fca000ff3e0ff */
[----:B------:R-:W-:-:S05]  /*0620*/  IMAD.X R3, RZ, RZ, UR27, P1 ;  /* 0x0000001bff037e24 */ /* 0x000fca00088e06ff */
[----:B-1----:R4:W5:Y:S01]  /*0630*/  ATOMG.E.EXCH.STRONG.GPU PT, RZ, [R2], R7 ;  /* 0x0000000702ff73a8 */ /* 0x00296200041ee100 */
[----:B------:R-:W-:-:S04]  /*0640*/  DEPBAR {5,4,3,2,1,0} ;  /* 0x0000003f0000791a */ /* 0x000fc80000000000 */
[----:B------:R4:W-:Y:S01]  /*0650*/  UTMACCTL.IV [UR26] ;  /* 0x000000001a0079b9 */ /* 0x0009e20008000000 */
[----:B------:R-:W-:Y:S01]  /*0660*/  NOP ;  /* 0x0000000000007918 */ /* 0x000fe20000000000 */
.L_x_12:
[----:B------:R-:W-:Y:S05]  /*0670*/  @P0 BRA `(.L_x_13) ;  /* 0x00000000000c0947 */ /* 0x000fea0003800000 */
[----:B------:R0:W-:Y:S01]  /*0680*/  UTMACMDFLUSH ;  /* 0x00000000000079b7 */ /* 0x0001e20000000000 */
[----:B------:R-:W-:Y:S05]  /*0690*/  @P0 BRA `(.L_x_13) ;  /* 0x0000000000040947 */ /* 0x000fea0003800000 */
[----:B------:R-:W-:-:S04]  /*06a0*/  DEPBAR.LE SB0, 0x0 ;  /* 0x000080000000791a */ /* 0x000fc80000000000 */
.L_x_13:
[----:B------:R-:W-:Y:S05]  /*06b0*/  WARPSYNC.ALL ;  /* 0x0000000000007948 */ /* 0x000fea0003800000 */
[----:B-----5:R-:W-:Y:S06]  /*06c0*/  BAR.SYNC.DEFER_BLOCKING 0x0 ;  /* 0x0000000000007b1d */ /* 0x020fec0000010000 */
[----:B------:R-:W-:Y:S02]  /*06d0*/  BSSY B1, `(.L_x_14) ;  /* 0x000000b000017945 */ /* 0x000fe40003800000 */
[----:B------:R-:W-:Y:S06]  /*06e0*/  BAR.SYNC.DEFER_BLOCKING 0x0 ;  /* 0x0000000000007b1d */ /* 0x000fec0000010000 */
[----:B------:R5:W-:Y:S01]  /*06f0*/  @!P0 STS [R12], RZ ;  /* 0x000000ff0c008388 */ /* 0x000be20000000800 */
[----:B------:R-:W-:Y:S01]  /*0700*/  NOP ;  /* 0x0000000000007918 */ /* 0x000fe20000000000 */
[----:B------:R-:W-:Y:S05]  /*0710*/  @P2 BRA `(.L_x_15) ;  /* 0x0000000000182947 */ /* 0x000fea0003800000 */
[----:B-1234-:R-:W1:Y:S01]  /*0720*/  LDS R2, [UR24+0x8] ;  /* 0x00000818ff027984 */ /* 0x01ee620008000800 */
[----:B------:R-:W2:Y:S01]  /*0730*/  LDC.64 R10, c[0x0][0x218] ;  /* 0x00008600ff0a7b82 */ /* 0x000ea20000000a00 */
[----:B------:R-:W-:Y:S02]  /*0740*/  IMAD.MOV.U32 R3, RZ, RZ, 0x70 ;  /* 0x00000070ff037424 */ /* 0x000fe400078e00ff */
[----:B--2---:R2:W-:Y:S03]  /*0750*/  STS.64 [UR24], R10 ;  /* 0x0000000aff007988 */ /* 0x0045e60008000a18 */
[----:B-1----:R-:W-:-:S05]  /*0760*/  LOP3.LUT R2, R2, 0x10, R3, 0xd8, !PT ;  /* 0x0000001002027812 */ /* 0x002fca00078ed803 */
[----:B------:R2:W-:Y:S02]  /*0770*/  STS [UR24+0x8], R2 ;  /* 0x00000802ff007988 */ /* 0x0005e40008000818 */
.L_x_15:
[----:B----4-:R-:W-:Y:S05]  /*0780*/  BSYNC B1 ;  /* 0x0000000000017941 */ /* 0x010fea0003800000 */
.L_x_14:
[----:B------:R-:W-:Y:S04]  /*0790*/  BSSY B2, `(.L_x_16) ;  /* 0x000000f000027945 */ /* 0x000fe80003800000 */
[----:B------:R-:W-:Y:S04]  /*07a0*/  BSSY B1, `(.L_x_17) ;  /* 0x000000c000017945 */ /* 0x000fe80003800000 */
[----:B------:R-:W-:Y:S05]  /*07b0*/  @P2 BRA `(.L_x_18) ;  /* 0x0000000000282947 */ /* 0x000fea0003800000 */
[----:B-123--:R-:W1:Y:S01]  /*07c0*/  LDS R2, [UR24+0x34] ;  /* 0x00003418ff027984 */ /* 0x00ee620008000800 */
[----:B------:R-:W-:Y:S01]  /*07d0*/  IMAD.MOV.U32 R3, RZ, RZ, 0x1f000000 ;  /* 0x1f000000ff037424 */ /* 0x000fe200078e00ff */
[----:B------:R-:W-:Y:S05]  /*07e0*/  @P2 BREAK B1 ;  /* 0x0000000000012942 */ /* 0x000fea0003800000 */
[----:B-1----:R-:W-:-:S05]  /*07f0*/  LOP3.LUT R2, R2, 0xff000000, R3, 0xb8, !PT ;  /* 0xff00000002027812 */ /* 0x002fca00078eb803 */
[----:B------:R1:W-:Y:S01]  /*0800*/  STS [UR24+0x34], R2 ;  /* 0x00003402ff007988 */ /* 0x0003e20008000818 */
[----:B------:R-:W-:Y:S05]  /*0810*/  @P2 BRA `(.L_x_19) ;  /* 0x0000000000182947 */ /* 0x000fea0003800000 */
[----:B------:R-:W2:Y:S01]  /*0820*/  LDS R3, [UR24+0x38] ;  /* 0x00003818ff037984 */ /* 0x000ea20008000800 */
[----:B-1----:R-:W-:-:S05]  /*0830*/  IMAD.MOV.U32 R2, RZ, RZ, 0x7f ;  /* 0x0000007fff027424 */ /* 0x002fca00078e00ff */
[----:B--2---:R-:W-:-:S05]  /*0840*/  LOP3.LUT R2, R3, 0xff, R2, 0xb8, !PT ;  /* 0x000000ff03027812 */ /* 0x004fca00078eb802 */
[----:B------:R4:W-:Y:S02]  /*0850*/  STS [UR24+0x38], R2 ;  /* 0x00003802ff007988 */ /* 0x0009e40008000818 */
.L_x_18:
[----:B------:R-:W-:Y:S05]  /*0860*/  BSYNC B1 ;  /* 0x0000000000017941 */ /* 0x000fea0003800000 */
.L_x_17:
[----:B------:R1:W-:Y:S02]  /*0870*/  @!P2 STS [UR24+0x20], R9 ;  /* 0x00002009ff00a988 */ /* 0x0003e40008000818 */
.L_x_19:
[----:B------:R-:W-:Y:S05]  /*0880*/  BSYNC B2 ;  /* 0x0000000000027941 */ /* 0x000fea0003800000 */
.L_x_16:
[----:B------:R-:W-:Y:S05]  /*0890*/  WARPSYNC.ALL ;  /* 0x0000000000007948 */ /* 0x000fea0003800000 */
[----:B------:R-:W2:Y:S01]  /*08a0*/  LDC R5, c[0x0][0x22c] ;  /* 0x00008b00ff057b82 */ /* 0x000ea20000000800 */
[----:B------:R-:W-:Y:S01]  /*08b0*/  BSSY B2, `(.L_x_20) ;  /* 0x0000010000027945 */ /* 0x000fe20003800000 */
[----:B--2---:R-:W-:-:S05]  /*08c0*/  VIADD R5, R5, 0xffffffff ;  /* 0xffffffff05057836 */ /* 0x004fca0000000000 */
[----:B------:R2:W-:Y:S01]  /*08d0*/  @!P2 STS [UR24+0x24], R5 ;  /* 0x00002405ff00a988 */ /* 0x0005e20008000818 */
[----:B------:R-:W-:Y:S05]  /*08e0*/  @P2 BRA `(.L_x_21) ;  /* 0x0000000000302947 */ /* 0x000fea0003800000 */
[----:B------:R-:W2:Y:S01]  /*08f0*/  LDS R3, [UR24+0x34] ;  /* 0x00003418ff037984 */ /* 0x000ea20008000800 */
[----:B------:R-:W2:Y:S03]  /*0900*/  LDC.64 R10, c[0x0][0x240] ;  /* 0x00009000ff0a7b82 */ /* 0x000ea60000000a00 */
[----:B-1-34-:R-:W1:Y:S01]  /*0910*/  LDS R2, [UR24+0x1c] ;  /* 0x00001c18ff027984 */ /* 0x01ae620008000800 */
[C---:B--2---:R-:W-:Y:S01]  /*0920*/  SHF.L.U64.HI R8, R10.reuse, 0x1, R11 ;  /* 0x000000010a087819 */ /* 0x044fe2000001020b */
[----:B------:R-:W-:-:S03]  /*0930*/  IMAD.SHL.U32 R7, R10, 0x2, RZ ;  /* 0x000000020a077824 */ /* 0x000fc600078e00ff */
[--C-:B------:R-:W-:Y:S02]  /*0940*/  SHF.R.U32.HI R9, RZ, 0x4, R8.reuse ;  /* 0x00000004ff097819 */ /* 0x100fe40000011608 */
[----:B------:R-:W-:-:S05]  /*0950*/  SHF.R.U64 R7, R7, 0x4, R8 ;  /* 0x0000000407077819 */ /* 0x000fca0000001208 */
[----:B------:R2:W-:Y:S01]  /*0960*/  STS [UR24+0xc], R7 ;  /* 0x00000c07ff007988 */ /* 0x0005e20008000818 */
[----:B------:R-:W-:Y:S02]  /*0970*/  LOP3.LUT R3, R3, 0x7, RZ, 0xb8, !PT ;  /* 0x0000000703037812 */ /* 0x000fe400078eb8ff */
[----:B-1----:R-:W-:-:S03]  /*0980*/  LOP3.LUT R2, R2, 0xf, R9, 0xb8, !PT ;  /* 0x0000000f02027812 */ /* 0x002fc600078eb809 */
[----:B------:R2:W-:Y:S04]  /*0990*/  STS [UR24+0x34], R3 ;  /* 0x00003403ff007988 */ /* 0x0005e80008000818 */
[----:B------:R2:W-:Y:S02]  /*09a0*/  STS [UR24+0x1c], R2 ;  /* 0x00001c02ff007988 */ /* 0x0005e40008000818 */
.L_x_21:
[----:B------:R-:W-:Y:S05]  /*09b0*/  BSYNC B2 ;  /* 0x0000000000027941 */ /* 0x000fea0003800000 */
.L_x_20:
[----:B------:R-:W-:Y:S04]  /*09c0*/  BSSY B3, `(.L_x_22) ;  /* 0x000001a000037945 */ /* 0x000fe80003800000 */
[----:B------:R-:W-:Y:S04]  /*09d0*/  BSSY B2, `(.L_x_23) ;  /* 0x0000015000027945 */ /* 0x000fe80003800000 */
[----:B------:R-:W-:Y:S05]  /*09e0*/  @P2 BRA `(.L_x_24) ;  /* 0x0000000000202947 */ /* 0x000fea0003800000 */
[----:B-1234-:R-:W1:Y:S02]  /*09f0*/  LDS R2, [UR24+0x34] ;  /* 0x00003418ff027984 */ /* 0x01ee640008000800 */
[----:B-1----:R-:W-:-:S05]  /*0a00*/  LOP3.LUT R2, R2, 0x38, RZ, 0xb8, !PT ;  /* 0x0000003802027812 */ /* 0x002fca00078eb8ff */
[----:B------:R1:W-:Y:S01]  /*0a10*/  STS [UR24+0x34], R2 ;  /* 0x00003402ff007988 */ /* 0x0003e20008000818 */
[----:B------:R-:W-:Y:S05]  /*0a20*/  @P2 BRA `(.L_x_25) ;  /* 0x0000000000202947 */ /* 0x000fea0003800000 */
[----:B-1----:R-:W1:Y:S01]  /*0a30*/  LDS R2, [UR24+0x8] ;  /* 0x00000818ff027984 */ /* 0x002e620008000800 */
[----:B------:R-:W-:-:S05]  /*0a40*/  IMAD.MOV.U32 R3, RZ, RZ, 0x780 ;  /* 0x00000780ff037424 */ /* 0x000fca00078e00ff */
[----:B-1----:R-:W-:-:S05]  /*0a50*/  LOP3.LUT R2, R2, 0x300, R3, 0xd8, !PT ;  /* 0x0000030002027812 */ /* 0x002fca00078ed803 */
[----:B------:R1:W-:Y:S02]  /*0a60*/  STS [UR24+0x8], R2 ;  /* 0x00000802ff007988 */ /* 0x0003e40008000818 */
.L_x_24:
[----:B------:R-:W-:Y:S05]  /*0a70*/  @P2 BRA `(.L_x_26) ;  /* 0x0000000000282947 */ /* 0x000fea0003800000 */
[----:B-1234-:R-:W1:Y:S02]  /*0a80*/  LDS R2, [UR24+0x8] ;  /* 0x00000818ff027984 */ /* 0x01ee640008000800 */
[----:B-1----:R-:W-:-:S05]  /*0a90*/  LOP3.LUT R2, R2, 0x1800, RZ, 0xb8, !PT ;  /* 0x0000180002027812 */ /* 0x002fca00078eb8ff */
[----:B------:R2:W-:Y:S02]  /*0aa0*/  STS [UR24+0x8], R2 ;  /* 0x00000802ff007988 */ /* 0x0005e40008000818 */
.L_x_25:
[----:B------:R-:W-:Y:S05]  /*0ab0*/  @P2 BREAK B2 ;  /* 0x0000000000022942 */ /* 0x000fea0003800000 */
[----:B------:R-:W-:Y:S05]  /*0ac0*/  @P2 BRA `(.L_x_27) ;  /* 0x0000000000242947 */ /* 0x000fea0003800000 */
[----:B-12---:R-:W1:Y:S01]  /*0ad0*/  LDS R2, [UR24+0x8] ;  /* 0x00000818ff027984 */ /* 0x006e620008000800 */
[----:B------:R-:W-:-:S05]  /*0ae0*/  IMAD.MOV.U32 R3, RZ, RZ, 0x6000 ;  /* 0x00006000ff037424 */ /* 0x000fca00078e00ff */
[----:B-1----:R-:W-:-:S04]  /*0af0*/  LOP3.LUT R2, R2, 0x4000, R3, 0xd8, !PT ;  /* 0x0000400002027812 */ /* 0x002fc800078ed803 */
[----:B------:R-:W-:-:S05]  /*0b00*/  LOP3.LUT R2, R2, 0x400000, RZ, 0xb8, !PT ;  /* 0x0040000002027812 */ /* 0x000fca00078eb8ff */
[----:B------:R1:W-:Y:S02]  /*0b10*/  STS [UR24+0x8], R2 ;  /* 0x00000802ff007988 */ /* 0x0003e40008000818 */
.L_x_26:
[----:B------:R-:W-:Y:S05]  /*0b20*/  BSYNC B2 ;  /* 0x0000000000027941 */ /* 0x000fea0003800000 */
.L_x_23:
[----:B-1234-:R-:W1:Y:S02]  /*0b30*/  @!P2 LDS R2, [UR24+0x8] ;  /* 0x00000818ff02a984 */ /* 0x01ee640008000800 */
[----:B-1----:R-:W-:-:S05]  /*0b40*/  @!P2 LOP3.LUT R2, R2, 0x8000, RZ, 0xb8, !PT ;  /* 0x000080000202a812 */ /* 0x002fca00078eb8ff */
[----:B------:R3:W-:Y:S02]  /*0b50*/  @!P2 STS [UR24+0x8], R2 ;  /* 0x00000802ff00a988 */ /* 0x0007e40008000818 */
.L_x_27:
[----:B------:R-:W-:Y:S05]  /*0b60*/  BSYNC B3 ;  /* 0x0000000000037941 */ /* 0x000fea0003800000 */
.L_x_22:
[----:B------:R-:W-:Y:S05]  /*0b70*/  WARPSYNC.ALL ;  /* 0x0000000000007948 */ /* 0x000fea0003800000 */
[----:B------:R-:W-:-:S04]  /*0b80*/  UIADD3 UR25, UR5, 0x80, URZ ;  /* 0x0000008005197890 */ /* 0x000fc8000fffe03f */
[----:B------:R-:W-:-:S04]  /*0b90*/  UIADD3 UR28, UP0, UR25, UR30, URZ ;  /* 0x0000001e191c7290 */ /* 0x000fc8000ff1e03f */
[----:B------:R-:W-:Y:S01]  /*0ba0*/  ULEA.HI.X.SX32 UR25, UR25, UR31, 0x1, UP0 ;  /* 0x0000001f19197291 */ /* 0x000fe200080f0e3f */
[----:B------:R-:W-:Y:S11]  /*0bb0*/  @P0 BRA `(.L_x_28) ;  /* 0x00000000002c0947 */ /* 0x000ff60003800000 */
[----:B-123--:R-:W1:Y:S01]  /*0bc0*/  S2R R2, SR_LANEID ;  /* 0x0000000000027919 */ /* 0x00ee620000000000 */
[----:B------:R-:W-:Y:S05]  /*0bd0*/  WARPSYNC.ALL ;  /* 0x0000000000007948 */ /* 0x000fea0003800000 */
[----:B-1----:R-:W-:-:S05]  /*0be0*/  IMAD.SHL.U32 R8, R2, 0x4, RZ ;  /* 0x0000000402087824 */ /* 0x002fca00078e00ff */
[----:B------:R-:W1:Y:S01]  /*0bf0*/  LDS R7, [R8+UR24] ;  /* 0x0000001808077984 */ /* 0x000e620008000800 */
[----:B------:R-:W-:Y:S01]  /*0c00*/  IADD3 R2, P1, R8, UR28, RZ ;  /* 0x0000001c08027c10 */ /* 0x000fe2000ff3e0ff */
[----:B------:R-:W-:-:S04]  /*0c10*/  UMOV UR29, UR25 ;  /* 0x00000019001d7c82 */ /* 0x000fc80008000000 */
[----:B------:R-:W-:-:S05]  /*0c20*/  IMAD.X R3, RZ, RZ, UR25, P1 ;  /* 0x00000019ff037e24 */ /* 0x000fca00088e06ff */
[----:B-1----:R4:W2:Y:S01]  /*0c30*/  ATOMG.E.EXCH.STRONG.GPU PT, RZ, [R2], R7 ;  /* 0x0000000702ff73a8 */ /* 0x0028a200041ee100 */
[----:B------:R-:W-:-:S04]  /*0c40*/  DEPBAR {5,4,3,2,1,0} ;  /* 0x0000003f0000791a */ /* 0x000fc80000000000 */
[----:B------:R4:W-:Y:S01]  /*0c50*/  UTMACCTL.IV [UR28] ;  /* 0x000000001c0079b9 */ /* 0x0009e20008000000 */
[----:B------:R-:W-:Y:S01]  /*0c60*/  NOP ;  /* 0x0000000000007918 */ /* 0x000fe20000000000 */
.L_x_28:
[----:B------:R-:W-:Y:S05]  /*0c70*/  @P0 BRA `(.L_x_29) ;  /* 0x00000000000c0947 */ /* 0x000fea0003800000 */
[----:B------:R0:W-:Y:S01]  /*0c80*/  UTMACMDFLUSH ;  /* 0x00000000000079b7 */ /* 0x0001e20000000000 */
[----:B------:R-:W-:Y:S05]  /*0c90*/  @P0 BRA `(.L_x_29) ;  /* 0x0000000000040947 */ /* 0x000fea0003800000 */
[----:B------:R-:W-:-:S04]  /*0ca0*/  DEPBAR.LE SB0, 0x0 ;  /* 0x000080000000791a */ /* 0x000fc80000000000 */
.L_x_29:
[----:B------:R-:W-:Y:S05]  /*0cb0*/  WARPSYNC.ALL ;  /* 0x0000000000007948 */ /* 0x000fea0003800000 */
[----:B--2---:R-:W-:Y:S06]  /*0cc0*/  BAR.SYNC.DEFER_BLOCKING 0x0 ;  /* 0x0000000000007b1d */ /* 0x004fec0000010000 */
[----:B------:R-:W-:Y:S02]  /*0cd0*/  BSSY B3, `(.L_x_30) ;  /* 0x000000b000037945 */ /* 0x000fe40003800000 */
[----:B------:R-:W-:Y:S06]  /*0ce0*/  BAR.SYNC.DEFER_BLOCKING 0x0 ;  /* 0x0000000000007b1d */ /* 0x000fec0000010000 */
[----:B------:R2:W-:Y:S01]  /*0cf0*/  @!P0 STS [R12], RZ ;  /* 0x000000ff0c008388 */ /* 0x0005e20000000800 */
[----:B------:R-:W-:Y:S01]  /*0d00*/  NOP ;  /* 0x0000000000007918 */ /* 0x000fe20000000000 */
[----:B------:R-:W-:Y:S05]  /*0d10*/  @P2 BRA `(.L_x_31) ;  /* 0x0000000000182947 */ /* 0x000fea0003800000 */
[----:B-1-34-:R-:W1:Y:S01]  /*0d20*/  LDS R2, [UR24+0x8] ;  /* 0x00000818ff027984 */ /* 0x01ae620008000800 */
[----:B------:R-:W3:Y:S01]  /*0d30*/  LDC.64 R8, c[0x0][0x220] ;  /* 0x00008800ff087b82 */ /* 0x000ee20000000a00 */
[----:B------:R-:W-:Y:S02]  /*0d40*/  IMAD.MOV.U32 R3, RZ, RZ, 0x70 ;  /* 0x00000070ff037424 */ /* 0x000fe400078e00ff */
[----:B---3--:R3:W-:Y:S03]  /*0d50*/  STS.64 [UR24], R8 ;  /* 0x00000008ff007988 */ /* 0x0087e60008000a18 */
[----:B-1----:R-:W-:-:S05]  /*0d60*/  LOP3.LUT R2, R2, 0x10, R3, 0xd8, !PT ;  /* 0x0000001002027812 */ /* 0x002fca00078ed803 */
[----:B------:R3:W-:Y:S02]  /*0d70*/  STS [UR24+0x8], R2 ;  /* 0x00000802ff007988 */ /* 0x0007e40008000818 */
.L_x_31:
[----:B----4-:R-:W-:Y:S05]  /*0d80*/  BSYNC B3 ;  /* 0x0000000000037941 */ /* 0x010fea0003800000 */
.L_x_30:
[----:B------:R-:W-:Y:S04]  /*0d90*/  BSSY B4, `(.L_x_32) ;  /* 0x0000011000047945 */ /* 0x000fe80003800000 */
[----:B------:R-:W-:Y:S04]  /*0da0*/  BSSY B3, `(.L_x_33) ;  /* 0x000000e000037945 */ /* 0x000fe80003800000 */
[----:B------:R-:W-:Y:S05]  /*0db0*/  @P2 BRA `(.L_x_34) ;  /* 0x0000000000242947 */ /* 0x000fea0003800000 */
[----:B-1-3--:R-:W1:Y:S01]  /*0dc0*/  LDS R2, [UR24+0x34] ;  /* 0x00003418ff027984 */ /* 0x00ae620008000800 */
[----:B------:R-:W-:-:S05]  /*0dd0*/  IMAD.MOV.U32 R3, RZ, RZ, 0x3f000000 ;  /* 0x3f000000ff037424 */ /* 0x000fca00078e00ff */
[----:B-1----:R-:W-:-:S05]  /*0de0*/  LOP3.LUT R2, R2, 0xff000000, R3, 0xb8, !PT ;  /* 0xff00000002027812 */ /* 0x002fca00078eb803 */
[----:B------:R1:W-:Y:S01]  /*0df0*/  STS [UR24+0x34], R2 ;  /* 0x00003402ff007988 */ /* 0x0003e20008000818 */
[----:B------:R-:W-:Y:S05]  /*0e00*/  @P2 BRA `(.L_x_35) ;  /* 0x00000000001c2947 */ /* 0x000fea0003800000 */
[----:B-1----:R-:W1:Y:S01]  /*0e10*/  LDS R2, [UR24+0x38] ;  /* 0x00003818ff027984 */ /* 0x002e620008000800 */
[----:B------:R-:W-:-:S05]  /*0e20*/  IMAD.MOV.U32 R3, RZ, RZ, 0xff ;  /* 0x000000ffff037424 */ /* 0x000fca00078e00ff */
[----:B-1----:R-:W-:-:S05]  /*0e30*/  LOP3.LUT R2, R2, 0xff, R3, 0xb8, !PT ;  /* 0x000000ff02027812 */ /* 0x002fca00078eb803 */
[----:B------:R4:W-:Y:S02]  /*0e40*/  STS [UR24+0x38], R2 ;  /* 0x00003802ff007988 */ /* 0x0009e40008000818 */
.L_x_34:
[----:B------:R-:W-:Y:S05]  /*0e50*/  @P2 BREAK B3 ;  /* 0x0000000000032942 */ /* 0x000fea0003800000 */
[----:B------:R-:W-:Y:S05]  /*0e60*/  @P2 BRA `(.L_x_36) ;  /* 0x00000000000c2947 */ /* 0x000fea0003800000 */
[----:B------:R1:W-:Y:S02]  /*0e70*/  STS [UR24+0x20], R5 ;  /* 0x00002005ff007988 */ /* 0x0003e40008000818 */
.L_x_35:
[----:B------:R-:W-:Y:S05]  /*0e80*/  BSYNC B3 ;  /* 0x0000000000037941 */ /* 0x000fea0003800000 */
.L_x_33:
[----:B------:R1:W-:Y:S02]  /*0e90*/  @!P2 STS [UR24+0x24], R4 ;  /* 0x00002404ff00a988 */ /* 0x0003e40008000818 */
.L_x_36:
[----:B------:R-:W-:Y:S05]  /*0ea0*/  BSYNC B4 ;  /* 0x0000000000047941 */ /* 0x000fea0003800000 */
.L_x_32:
[----:B------:R-:W-:Y:S05]  /*0eb0*/  WARPSYNC.ALL ;  /* 0x0000000000007948 */ /* 0x000fea0003800000 */
[----:B------:R-:W-:Y:S04]  /*0ec0*/  BSSY B4, `(.L_x_37) ;  /* 0x000000e000047945 */ /* 0x000fe80003800000 */
[----:B------:R-:W-:Y:S05]  /*0ed0*/  @P2 BRA `(.L_x_38) ;  /* 0x0000000000302947 */ /* 0x000fea0003800000 */
[----:B------:R-:W5:Y:S01]  /*0ee0*/  LDS R3, [UR24+0x34] ;  /* 0x00003418ff037984 */ /* 0x000f620008000800 */
[----:B-1----:R-:W1:Y:S03]  /*0ef0*/  LDC.64 R4, c[0x0][0x248] ;  /* 0x00009200ff047b82 */ /* 0x002e660000000a00 */
[----:B---34-:R-:W3:Y:S01]  /*0f00*/  LDS R2, [UR24+0x1c] ;  /* 0x00001c18ff027984 */ /* 0x018ee20008000800 */
[C---:B-1----:R-:W-:Y:S01]  /*0f10*/  SHF.L.U64.HI R5, R4.reuse, 0x1, R5 ;  /* 0x0000000104057819 */ /* 0x042fe20000010205 */
[----:B------:R-:W-:-:S03]  /*0f20*/  IMAD.SHL.U32 R4, R4, 0x2, RZ ;  /* 0x0000000204047824 */ /* 0x000fc600078e00ff */
[--C-:B------:R-:W-:Y:S02]  /*0f30*/  SHF.R.U32.HI R7, RZ, 0x4, R5.reuse ;  /* 0x00000004ff077819 */ /* 0x100fe40000011605 */
[----:B------:R-:W-:-:S05]  /*0f40*/  SHF.R.U64 R4, R4, 0x4, R5 ;  /* 0x0000000404047819 */ /* 0x000fca0000001205 */
[----:B------:R1:W-:Y:S01]  /*0f50*/  STS [UR24+0xc], R4 ;  /* 0x00000c04ff007988 */ /* 0x0003e20008000818 */
[----:B-----5:R-:W-:Y:S02]  /*0f60*/  LOP3.LUT R3, R3, 0x7, RZ, 0xb8, !PT ;  /* 0x0000000703037812 */ /* 0x020fe400078eb8ff */
[----:B---3--:R-:W-:-:S03]  /*0f70*/  LOP3.LUT R2, R2, 0xf, R7, 0xb8, !PT ;  /* 0x0000000f02027812 */ /* 0x008fc600078eb807 */
[----:B------:R1:W-:Y:S04]  /*0f80*/  STS [UR24+0x34], R3 ;  /* 0x00003403ff007988 */ /* 0x0003e80008000818 */
[----:B------:R1:W-:Y:S02]  /*0f90*/  STS [UR24+0x1c], R2 ;  /* 0x00001c02ff007988 */ /* 0x0003e40008000818 */
.L_x_38:
[----:B------:R-:W-:Y:S05]  /*0fa0*/  BSYNC B4 ;  /* 0x0000000000047941 */ /* 0x000fea0003800000 */
.L_x_37:
        /* <DEDUP_REMOVED lines=11> */
.L_x_41:
[----:B------:R-:W-:Y:S05]  /*1060*/  @P2 BRA `(.L_x_43) ;  /* 0x0000000000282947 */ /* 0x000fea0003800000 */
[----:B-1-34-:R-:W1:Y:S02]  /*1070*/  LDS R2, [UR24+0x8] ;  /* 0x00000818ff027984 */ /* 0x01ae640008000800 */
[----:B-1----:R-:W-:-:S05]  /*1080*/  LOP3.LUT R2, R2, 0x1800, RZ, 0xb8, !PT ;  /* 0x0000180002027812 */ /* 0x002fca00078eb8ff */
[----:B------:R3:W-:Y:S02]  /*1090*/  STS [UR24+0x8], R2 ;  /* 0x00000802ff007988 */ /* 0x0007e40008000818 */
.L_x_42:
[----:B------:R-:W-:Y:S05]  /*10a0*/  @P2 BREAK B5 ;  /* 0x0000000000052942 */ /* 0x000fea0003800000 */
[----:B------:R-:W-:Y:S05]  /*10b0*/  @P2 BRA `(.L_x_44) ;  /* 0x0000000000242947 */ /* 0x000fea0003800000 */
[----:B-1-3--:R-:W1:Y:S01]  /*10c0*/  LDS R2, [UR24+0x8] ;  /* 0x00000818ff027984 */ /* 0x00ae620008000800 */
[----:B------:R-:W-:-:S05]  /*10d0*/  IMAD.MOV.U32 R3, RZ, RZ, 0x6000 ;  /* 0x00006000ff037424 */ /* 0x000fca00078e00ff */
[----:B-1----:R-:W-:-:S04]  /*10e0*/  LOP3.LUT R2, R2, 0x6000, R3, 0xd8, !PT ;  /* 0x0000600002027812 */ /* 0x002fc800078ed803 */
[----:B------:R-:W-:-:S05]  /*10f0*/  LOP3.LUT R2, R2, 0x400000, RZ, 0xb8, !PT ;  /* 0x0040000002027812 */ /* 0x000fca00078eb8ff */
[----:B------:R1:W-:Y:S02]  /*1100*/  STS [UR24+0x8], R2 ;  /* 0x00000802ff007988 */ /* 0x0003e40008000818 */
.L_x_43:
[----:B------:R-:W-:Y:S05]  /*1110*/  BSYNC B5 ;  /* 0x0000000000057941 */ /* 0x000fea0003800000 */
.L_x_40:
[----:B-1-34-:R-:W1:Y:S02]  /*1120*/  @!P2 LDS R2, [UR24+0x8] ;  /* 0x00000818ff02a984 */ /* 0x01ae640008000800 */
[----:B-1----:R-:W-:-:S05]  /*1130*/  @!P2 LOP3.LUT R2, R2, 0x8000, RZ, 0xb8, !PT ;  /* 0x000080000202a812 */ /* 0x002fca00078eb8ff */
[----:B------:R4:W-:Y:S02]  /*1140*/  @!P2 STS [UR24+0x8], R2 ;  /* 0x00000802ff00a988 */ /* 0x0009e40008000818 */
.L_x_44:
[----:B------:R-:W-:Y:S05]  /*1150*/  BSYNC B4 ;  /* 0x0000000000047941 */ /* 0x000fea0003800000 */
.L_x_39:
[----:B------:R-:W-:Y:S05]  /*1160*/  WARPSYNC.ALL ;  /* 0x0000000000007948 */ /* 0x000fea0003800000 */
[----:B------:R-:W-:Y:S01]  /*1170*/  UIADD3 UR5, UR5, 0x100, URZ ;  /* 0x0000010005057890 */ /* 0x000fe2000fffe03f */
[----:B------:R-:W-:Y:S01]  /*1180*/  ISETP.GE.AND P1, PT, R13, 0x1, PT ;  /* 0x000000010d00780c */ /* 0x000fe20003f26270 */
[----:B------:R-:W-:Y:S01]  /*1190*/  IMAD.MOV.U32 R88, RZ, RZ, RZ ;  /* 0x000000ffff587224 */ /* 0x000fe200078e00ff */
[----:B------:R-:W-:Y:S01]  /*11a0*/  SHF.R.U32.HI R7, RZ, 0x5, R0 ;  /* 0x00000005ff077819 */ /* 0x000fe20000011600 */
[----:B------:R-:W-:-:S04]  /*11b0*/  UIADD3 UR30, UP0, UR5, UR30, URZ ;  /* 0x0000001e051e7290 */ /* 0x000fc8000ff1e03f */
[----:B------:R-:W-:Y:S01]  /*11c0*/  ULEA.HI.X.SX32 UR31, UR5, UR31, 0x1, UP0 ;  /* 0x0000001f051f7291 */ /* 0x000fe200080f0e3f */
[----:B------:R-:W-:Y:S11]  /*11d0*/  @P0 BRA `(.L_x_45) ;  /* 0x0000000000280947 */ /* 0x000ff60003800000 */
[----:B-1-34-:R-:W1:Y:S01]  /*11e0*/  S2R R2, SR_LANEID ;  /* 0x0000000000027919 */ /* 0x01ae620000000000 */
[----:B------:R-:W-:Y:S05]  /*11f0*/  WARPSYNC.ALL ;  /* 0x0000000000007948 */ /* 0x000fea0003800000 */
[----:B-1----:R-:W-:-:S05]  /*1200*/  IMAD.SHL.U32 R4, R2, 0x4, RZ ;  /* 0x0000000402047824 */ /* 0x002fca00078e00ff */
[----:B------:R-:W1:Y:S01]  /*1210*/  LDS R5, [R4+UR24] ;  /* 0x0000001804057984 */ /* 0x000e620008000800 */
[----:B------:R-:W-:-:S05]  /*1220*/  IADD3 R2, P3, R4, UR30, RZ ;  /* 0x0000001e04027c10 */ /* 0x000fca000ff7e0ff */
[----:B------:R-:W-:-:S05]  /*1230*/  IMAD.X R3, RZ, RZ, UR31, P3 ;  /* 0x0000001fff037e24 */ /* 0x000fca00098e06ff */
[----:B-1----:R1:W3:Y:S01]  /*1240*/  ATOMG.E.EXCH.STRONG.GPU PT, RZ, [R2], R5 ;  /* 0x0000000502ff73a8 */ /* 0x0022e200041ee100 */
[----:B------:R-:W-:-:S04]  /*1250*/  DEPBAR {5,4,3,2,1,0} ;  /* 0x0000003f0000791a */ /* 0x000fc80000000000 */
[----:B------:R1:W-:Y:S01]  /*1260*/  UTMACCTL.IV [UR30] ;  /* 0x000000001e0079b9 */ /* 0x0003e20008000000 */
[----:B------:R-:W-:Y:S01]  /*1270*/  NOP ;  /* 0x0000000000007918 */ /* 0x000fe20000000000 */
.L_x_45:
[----:B------:R-:W-:Y:S05]  /*1280*/  @P0 BRA `(.L_x_46) ;  /* 0x00000000000c0947 */ /* 0x000fea0003800000 */
[----:B------:R0:W-:Y:S01]  /*1290*/  UTMACMDFLUSH ;  /* 0x00000000000079b7 */ /* 0x0001e20000000000 */
[----:B------:R-:W-:Y:S05]  /*12a0*/  @P0 BRA `(.L_x_46) ;  /* 0x0000000000040947 */ /* 0x000fea0003800000 */
[----:B------:R-:W-:-:S04]  /*12b0*/  DEPBAR.LE SB0, 0x0 ;  /* 0x000080000000791a */ /* 0x000fc80000000000 */
.L_x_46:
[----:B------:R-:W-:Y:S05]  /*12c0*/  WARPSYNC.ALL ;  /* 0x0000000000007948 */ /* 0x000fea0003800000 */
[----:B---3--:R-:W-:Y:S01]  /*12d0*/  BAR.SYNC.DEFER_BLOCKING 0x0 ;  /* 0x0000000000007b1d */ /* 0x008fe20000010000 */
[----:B------:R-:W-:Y:S01]  /*12e0*/  R2UR UR29, R7 ;  /* 0x00000000071d72ca */ /* 0x000fe200000e0000 */
[----:B------:R-:W-:Y:S01]  /*12f0*/  USHF.L.U32 UR15, UR32, 0x7, URZ ;  /* 0x00000007200f7899 */ /* 0x000fe2000800063f */
[----:B------:R-:W-:Y:S01]  /*1300*/  IMAD.MOV.U32 R89, RZ, RZ, RZ ;  /* 0x000000ffff597224 */ /* 0x000fe200078e00ff */
[----:B------:R-:W-:Y:S01]  /*1310*/  USHF.L.U32 UR11, UR33, 0x8, URZ ;  /* 0x00000008210b7899 */ /* 0x000fe2000800063f */
[----:B------:R-:W-:Y:S01]  /*1320*/  CS2R R90, SRZ ;  /* 0x00000000005a7805 */ /* 0x000fe2000001ff00 */
[----:B------:R-:W-:Y:S01]  /*1330*/  VOTEU.ALL UP0, P2 ;  /* 0x00000000003f7886 */ /* 0x000fe20001000000 */
[----:B------:R-:W-:Y:S01]  /*1340*/  UMOV UR6, 0x1 ;  /* 0x0000000100067882 */ /* 0x000fe20000000000 */
[----:B------:R-:W-:Y:S01]  /*1350*/  VOTEU.ALL UP1, P2 ;  /* 0x00000000003f7886 */ /* 0x000fe20001020000 */
[----:B------:R-:W-:-:S02]  /*1360*/  CS2R R92, SRZ ;  /* 0x00000000005c7805 */ /* 0x000fc4000001ff00 */
[----:B------:R-:W-:Y:S01]  /*1370*/  CS2R R94, SRZ ;  /* 0x00000000005e7805 */ /* 0x000fe2000001ff00 */
[----:B------:R-:W-:-:S04]  /*1380*/  @!UP0 UIADD3 UR8, -UR6, 0x100000, URZ ;  /* 0x0010000006088890 */ /* 0x000fc8000fffe13f */
[----:B------:R-:W-:Y:S02]  /*1390*/  @!UP0 USHF.L.U32 UR9, UR8, 0xb, URZ ;  /* 0x0000000b08098899 */ /* 0x000fe4000800063f */
[----:B------:R-:W-:Y:S01]  /*13a0*/  @!UP0 USHF.L.U32 UR8, UR8, 0x1, URZ ;  /* 0x0000000108088899 */ /* 0x000fe2000800063f */
[----:B------:R-:W-:Y:S01]  /*13b0*/  CS2R R96, SRZ ;  /* 0x0000000000607805 */ /* 0x000fe2000001ff00 */
[----:B------:R-:W-:-:S04]  /*13c0*/  @!UP0 UIADD3 UR6, -UR6, 0x100000, URZ ;  /* 0x0010000006068890 */ /* 0x000fc8000fffe13f */
[----:B------:R-:W-:Y:S02]  /*13d0*/  @!UP0 USHF.L.U32 UR7, UR6, 0xb, URZ ;  /* 0x0000000b06078899 */ /* 0x000fe4000800063f */
[----:B------:R-:W-:Y:S01]  /*13e0*/  @!UP0 USHF.L.U32 UR6, UR6, 0x1, URZ ;  /* 0x0000000106068899 */ /* 0x000fe2000800063f */
[----:B------:R-:W-:Y:S01]  /*13f0*/  CS2R R98, SRZ ;  /* 0x0000000000627805 */ /* 0x000fe2000001ff00 */
[----:B------:R-:W-:Y:S01]  /*1400*/  VOTEU.ALL UP0, P2 ;  /* 0x00000000003f7886 */ /* 0x000fe20001000000 */
[----:B------:R-:W-:Y:S02]  /*1410*/  CS2R R100, SRZ ;  /* 0x0000000000647805 */ /* 0x000fe4000001ff00 */
[----:B------:R-:W-:Y:S02]  /*1420*/  CS2R R102, SRZ ;  /* 0x0000000000667805 */ /* 0x000fe4000001ff00 */
[----:B------:R-:W-:Y:S02]  /*1430*/  CS2R R104, SRZ ;  /* 0x0000000000687805 */ /* 0x000fe4000001ff00 */
[----:B------:R-:W-:-:S02]  /*1440*/  CS2R R106, SRZ ;  /* 0x00000000006a7805 */ /* 0x000fc4000001ff00 */
[----:B------:R-:W-:Y:S02]  /*1450*/  CS2R R108, SRZ ;  /* 0x00000000006c7805 */ /* 0x000fe4000001ff00 */
[----:B------:R-:W-:Y:S02]  /*1460*/  CS2R R110, SRZ ;  /* 0x00000000006e7805 */ /* 0x000fe4000001ff00 */
[----:B------:R-:W-:Y:S02]  /*1470*/  CS2R R112, SRZ ;  /* 0x0000000000707805 */ /* 0x000fe4000001ff00 */
[----:B------:R-:W-:Y:S01]  /*1480*/  CS2R R114, SRZ ;  /* 0x0000000000727805 */ /* 0x000fe2000001ff00 */
[----:B------:R-:W3:Y:S02]  /*1490*/  FENCE.VIEW.ASYNC.S ;  /* 0x00000000000073c6 */ /* 0x000ee40000000000 */
[----:B---3--:R3:W4:Y:S02]  /*14a0*/  @!UP0 SYNCS.EXCH.64 URZ, [UR24+0xc000], UR8 ;  /* 0x00c00008183f85b2 */ /* 0x0087240008000100 */
[----:B----4-:R-:W-:Y:S01]  /*14b0*/  BAR.SYNC.DEFER_BLOCKING 0x0 ;  /* 0x0000000000007b1d */ /* 0x010fe20000010000 */
[----:B------:R-:W-:-:S02]  /*14c0*/  CS2R R116, SRZ ;  /* 0x0000000000747805 */ /* 0x000fc4000001ff00 */
[----:B------:R-:W-:Y:S02]  /*14d0*/  CS2R R118, SRZ ;  /* 0x0000000000767805 */ /* 0x000fe4000001ff00 */
[----:B------:R-:W-:Y:S02]  /*14e0*/  CS2R R120, SRZ ;  /* 0x0000000000787805 */ /* 0x000fe4000001ff00 */
[----:B------:R-:W-:Y:S02]  /*14f0*/  CS2R R122, SRZ ;  /* 0x00000000007a7805 */ /* 0x000fe4000001ff00 */
[----:B------:R-:W-:Y:S02]  /*1500*/  CS2R R124, SRZ ;  /* 0x00000000007c7805 */ /* 0x000fe4000001ff00 */
[----:B------:R-:W-:Y:S02]  /*1510*/  CS2R R126, SRZ ;  /* 0x00000000007e7805 */ /* 0x000fe4000001ff00 */
        /* <DEDUP_REMOVED lines=17> */
[----:B------:R3:W4:Y:S01]  /*1630*/  @!UP1 SYNCS.EXCH.64 URZ, [UR24+0xc008], UR6 ;  /* 0x00c00806183f95b2 */ /* 0x0007220008000100 */
        /* <DEDUP_REMOVED lines=26> */
[----:B------:R-:W-:Y:S01]  /*17e0*/  CS2R R86, SRZ ;  /* 0x0000000000567805 */ /* 0x000fe2000001ff00 */
[----:B----4-:R-:W-:Y:S06]  /*17f0*/  @!P1 BRA `(.L_x_47) ;  /* 0x0000000800109947 */ /* 0x010fec0003800000 */
        /* <DEDUP_REMOVED lines=64> */
[----:B------:R-:W-:Y:S01]  /*1c00*/  UMOV UR5, URZ ;  /* 0x0000003f00057c82 */ /* 0x000fe20008000000 */
[----:B------:R-:W-:-:S05]  /*1c10*/  UMOV UR10, URZ ;  /* 0x0000003f000a7c82 */ /* 0x000fca0008000000 */
.L_x_49:
[----:B------:R-:W-:Y:S01]  /*1c20*/  BAR.SYNC.DEFER_BLOCKING 0x0 ;  /* 0x0000000000007b1d */ /* 0x000fe20000010000 */
[----:B------:R-:W-:Y:S01]  /*1c30*/  ULEA UR22, UR5, UR24, 0x3 ;  /* 0x0000001805167291 */ /* 0x000fe2000f8e183f */
[----:B-1----:R-:W-:Y:S01]  /*1c40*/  @!P2 IMAD.MOV.U32 R3, RZ, RZ, 0x6000 ;  /* 0x00006000ff03a424 */ /* 0x002fe200078e00ff */
[----:B------:R-:W-:Y:S01]  /*1c50*/  ELECT P0, URZ, PT ;  /* 0x00000000003f782f */ /* 0x000fe20003800000 */
[----:B------:R-:W-:Y:S01]  /*1c60*/  IMAD.U32 R2, RZ, RZ, UR4 ;  /* 0x00000004ff027e24 */ /* 0x000fe2000f8e00ff */
[----:B---3--:R-:W-:Y:S02]  /*1c70*/  ULEA UR8, UR5, UR24, 0xe ;  /* 0x0000001805087291 */ /* 0x008fe4000f8e703f */
[----:B------:R-:W-:Y:S02]  /*1c80*/  ISETP.LT.U32.AND P0, PT, R6, 0x20, P0 ;  /* 0x000000200600780c */ /* 0x000fe40000701070 */
[----:B------:R-:W-:Y:S02]  /*1c90*/  ELECT P1, URZ, PT ;  /* 0x00000000003f782f */ /* 0x000fe40003820000 */
[----:B------:R-:W-:Y:S01]  /*1ca0*/  SHF.L.U32 R2, R2, 0x1f, RZ ;  /* 0x0000001f02027819 */ /* 0x000fe200000006ff */
[----:B------:R-:W-:Y:S01]  /*1cb0*/  ULEA UR12, UR5, UR24, 0xd ;  /* 0x00000018050c7291 */ /* 0x000fe2000f8e683f */
[----:B------:R-:W-:Y:S01]  /*1cc0*/  ISETP.LT.U32.AND P1, PT, R6, 0x20, P1 ;  /* 0x000000200600780c */ /* 0x000fe20000f21070 */
[----:B------:R-:W-:-:S02]  /*1cd0*/  UMOV UR14, UR10 ;  /* 0x0000000a000e7c82 */ /* 0x000fc40008000000 */
[----:B------:R-:W-:Y:S02]  /*1ce0*/  UIADD3 UR12, UR12, 0x8000, URZ ;  /* 0x000080000c0c7890 */ /* 0x000fe4000fffe03f */
[----:B------:R-:W-:Y:S02]  /*1cf0*/  USHF.L.U32 UR16, UR29, 0x6, URZ ;  /* 0x000000061d107899 */ /* 0x000fe4000800063f */
[----:B------:R-:W-:Y:S01]  /*1d00*/  USHF.R.U32.HI UR18, URZ, 0x4, UR12 ;  /* 0x000000043f127899 */ /* 0x000fe2000801160c */
[----:B------:R-:W-:Y:S01]  /*1d10*/  VOTEU.ANY UP0, P0 ;  /* 0x00000000003f7886 */ /* 0x000fe20000000100 */
[----:B------:R-:W-:Y:S01]  /*1d20*/  VOTEU.ANY UP2, P0 ;  /* 0x00000000003f7886 */ /* 0x000fe20000040100 */
[----:B------:R-:W-:Y:S01]  /*1d30*/  ULOP3.LUT UR16, UR16, 0x100, URZ, 0xc0, !UPT ;  /* 0x0000010010107892 */ /* 0x000fe2000f8ec03f */
[----:B------:R1:W-:Y:S01]  /*1d40*/  @!P2 SYNCS.ARRIVE.TRANS64 RZ, [UR22+0xc000], R3 ;  /* 0x00c00003ffffa9a7 */ /* 0x0003e20008000016 */
[----:B------:R3:W-:Y:S06]  /*1d50*/  MEMBAR.ALL.CTA ;  /* 0x0000000000007992 */ /* 0x0007ec0000008000 */
[----:B---3--:R-:W3:Y:S01]  /*1d60*/  FENCE.VIEW.ASYNC.S ;  /* 0x00000000000073c6 */ /* 0x008ee20000000000 */
[----:B------:R-:W-:Y:S01]  /*1d70*/  @UP0 UIADD3 UR9, UR22, 0xc000, URZ ;  /* 0x0000c00016090890 */ /* 0x000fe2000fffe03f */
[----:B------:R-:W-:Y:S01]  /*1d80*/  @UP0 UMOV UR6, UR26 ;  /* 0x0000001a00060c82 */ /* 0x000fe20008000000 */
[----:B------:R-:W-:Y:S01]  /*1d90*/  @UP0 UMOV UR7, UR27 ;  /* 0x0000001b00070c82 */ /* 0x000fe20008000000 */
[----:B---3--:R-:W-:Y:S01]  /*1da0*/  VOTEU.ANY UP1, P1 ;  /* 0x00000000003f7886 */ /* 0x008fe20000820100 */
[----:B------:R-:W-:Y:S01]  /*1db0*/  VOTEU.ANY UP3, P1 ;  /* 0x00000000003f7886 */ /* 0x000fe20000860100 */
[----:B------:R-:W-:-:S02]  /*1dc0*/  ULEA.HI UR16, UR8, UR16, URZ, 0x1c ;  /* 0x0000001008107291 */ /* 0x000fc4000f8fe03f */
[----:B------:R-:W-:Y:S02]  /*1dd0*/  USGXT.U32 UR18, UR18, 0xe ;  /* 0x0000000e1212789a */ /* 0x000fe40008000000 */
[----:B------:R-:W-:Y:S01]  /*1de0*/  @UP1 UIADD3 UR13, UR22, 0xc000, URZ ;  /* 0x0000c000160d1890 */ /* 0x000fe2000fffe03f */
[----:B------:R-:W-:Y:S01]  /*1df0*/  @UP1 UMOV UR20, UR28 ;  /* 0x0000001c00141c82 */ /* 0x000fe20008000000 */
[----:B------:R-:W-:Y:S01]  /*1e00*/  @UP1 UMOV UR21, UR25 ;  /* 0x0000001900151c82 */ /* 0x000fe20008000000 */
[----:B------:R-:W-:Y:S01]  /*1e10*/  ULOP3.LUT UR16, UR16, 0x3fff, URZ, 0xc0, !UPT ;  /* 0x00003fff10107892 */ /* 0x000fe2000f8ec03f */
[----:B------:R-:W-:Y:S01]  /*1e20*/  UMOV UR19, 0x80000020 ;  /* 0x8000002000137882 */ /* 0x000fe20000000000 */
[----:B------:R-:W-:Y:S01]  /*1e30*/  UMOV UR17, 0x80000020 ;  /* 0x8000002000117882 */ /* 0x000fe20000000000 */
[----:B------:R-:W-:Y:S06]  /*1e40*/  BAR.SYNC.DEFER_BLOCKING 0x0 ;  /* 0x0000000000007b1d */ /* 0x000fec0000010000 */
[----:B------:R1:W-:Y:S02]  /*1e50*/  @UP2 UTMALDG.2D [UR8], [UR6] ;  /* 0x00000008060025b4 */ /* 0x0003e40008008000 */
[----:B------:R-:W-:Y:S06]  /*1e60*/  BAR.SYNC.DEFER_BLOCKING 0x0 ;  /* 0x0000000000007b1d */ /* 0x000fec0000010000 */
[----:B------:R1:W-:Y:S02]  /*1e70*/  @UP3 UTMALDG.2D [UR12], [UR20] ;  /* 0x0000000c140035b4 */ /* 0x0003e40008008000 */
[----:B------:R-:W-:Y:S06]  /*1e80*/  BAR.SYNC.DEFER_BLOCKING 0x0 ;  /* 0x0000000000007b1d */ /* 0x000fec0000010000 */
[----:B------:R-:W3:Y:S02]  /*1e90*/  SYNCS.PHASECHK.TRANS64.TRYWAIT P0, [UR22+0xc000], R2 ;  /* 0x00c00002ff0075a7 */ /* 0x000ee40008000156 */
[----:B-1-3--:R-:W-:Y:S05]  /*1ea0*/  @!P0 BRA `(.L_x_48) ;  /* 0x00000008003c8947 */ /* 0x00afea0003800000 */
.L_x_50:
[----:B------:R-:W-:Y:S02]  /*1eb0*/  WARPGROUP.DEPBAR.LE gsb0, 0x0 ;  /* 0x00008000000079c5 */ /* 0x000fe40000010000 */
[----:B------:R-:W-:Y:S01]  /*1ec0*/  WARPGROUP.ARRIVE ;  /* 0x00000000000079c5 */ /* 0x000fe20000000000 */
[----:B------:R-:W-:Y:S01]  /*1ed0*/  UIADD3 UR20, UP0, UR16, 0x2, URZ ;  /* 0x0000000210147890 */ /* 0x000fe2000ff1e03f */
[----:B------:R-:W1:Y:S01]  /*1ee0*/  LDC R2, c[0x0][0x230] ;  /* 0x00008c00ff027b82 */ /* 0x000e620000000800 */
[----:B------:R-:W-:Y:S01]  /*1ef0*/  UMOV UR8, URZ ;  /* 0x0000003f00087c82 */ /* 0x000fe20008000000 */
[----:B------:R-:W-:Y:S01]  /*1f00*/  UMOV UR22, 0xfffffffe ;  /* 0xfffffffe00167882 */ /* 0x000fe20000000000 */
[----:B------:R-:W-:Y:S01]  /*1f10*/  UIADD3.X UR21, UR8, -0x7fffffe0, URZ, UP0, !UPT ;  /* 0x8000002008157890 */ /* 0x000fe200087fe43f */
[----:B------:R-:W-:Y:S01]  /*1f20*/  HGMMA.64x128x16.F32 R88, gdesc[UR16], R88 ;  /* 0x01e00000105879f0 */ /* 0x000fe20008700858 */
[----:B------:R-:W-:Y:S01]  /*1f30*/  UMOV UR23, 0x7fffffdf ;  /* 0x7fffffdf00177882 */ /* 0x000fe20000000000 */
[----:B------:R-:W-:Y:S01]  /*1f40*/  UMOV UR6, UR18 ;  /* 0x0000001200067c82 */ /* 0x000fe20008000000 */
[----:B------:R-:W-:Y:S01]  /*1f50*/  UMOV UR7, URZ ;  /* 0x0000003f00077c82 */ /* 0x000fe20008000000 */
[----:B------:R-:W-:-:S02]  /*1f60*/  UIADD3.64 UR16, UR20, 0x1fe, URZ ;  /* 0x000001fe14107897 */ /* 0x000fc4000fffe03f */
[----:B------:R-:W-:Y:S02]  /*1f70*/  UIADD3.64 UR22, UR6, -UR22, URZ ;  /* 0x8000001606167297 */ /* 0x000fe4000fffe03f */
[----:B------:R-:W-:Y:S02]  /*1f80*/  UIADD3 UR10, UR10, 0x20, URZ ;  /* 0x000000200a0a7890 */ /* 0x000fe4000fffe03f */
[----:B------:R-:W-:-:S04]  /*1f90*/  UIADD3 UR5, UR5, 0x1, URZ ;  /* 0x0000000105057890 */ /* 0x000fc8000fffe03f */
[----:B------:R-:W-:-:S04]  /*1fa0*/  UISETP.NE.U32.AND UP0, UPT, UR5, 0x2, UPT ;  /* 0x000000020500788c */ /* 0x000fc8000bf05070 */
[----:B------:R-:W-:Y:S01]  /*1fb0*/  USEL UR6, URZ, 0x1, UP0 ;  /* 0x000000013f067887 */ /* 0x000fe20008000000 */
[----:B-1----:R-:W-:Y:S01]  /*1fc0*/  ISETP.LE.AND P0, PT, R2, UR10, PT ;  /* 0x0000000a02007c0c */ /* 0x002fe2000bf03270 */
[----:B------:R-:W-:Y:S02]  /*1fd0*/  USEL UR5, UR5, URZ, UP0 ;  /* 0x0000003f05057287 */ /* 0x000fe40008000000 */
[----:B------:R-:W-:Y:S01]  /*1fe0*/  ULOP3.LUT UR4, UR4, UR6, URZ, 0x3c, !UPT ;  /* 0x0000000604047292 */ /* 0x000fe2000f8e3c3f */
[----:B------:R-:W-:Y:S01]  /*1ff0*/  HGMMA.64x128x16.F32 R88, gdesc[UR20], R88 ;  /* 0x01e00000145879f0 */ /* 0x000fe20008700858 */
[----:B------:R-:W-:-:S11]  /*2000*/  UIADD3.64 UR20, UR20, 0x200, URZ ;  /* 0x0000020014147897 */ /* 0x000fd6000fffe03f */
[----:B------:R-:W-:-:S12]  /*2010*/  HGMMA.64x128x16.F32 R24, gdesc[UR16], R24 ;  /* 0x01e00000101879f0 */ /* 0x000fd80008700818 */
[----:B------:R-:W-:Y:S01]  /*2020*/  HGMMA.64x128x16.F32 R24, gdesc[UR20], R24, gsb0 ;  /* 0x01e00000141879f0 */ /* 0x000fe20008000818 */
[----:B------:R-:W-:Y:S05]  /*2030*/  @!P0 BRA `(.L_x_49) ;  /* 0xfffffff800f88947 */ /* 0x000fea000383ffff */
.L_x_47:
[----:B------:R-:W-:Y:S02]  /*2040*/  WARPGROUP.DEPBAR.LE gsb0, 0x0 ;  /* 0x00008000000079c5 */ /* 0x000fe40000010000 */
[----:B------:R-:W-:Y:S01]  /*2050*/  BAR.SYNC.DEFER_BLOCKING 0x0 ;  /* 0x0000000000007b1d */ /* 0x000fe20000010000 */
[C---:B-1----:R-:W-:Y:S01]  /*2060*/  IMAD.SHL.U32 R2, R0.reuse, 0x80, RZ ;  /* 0x0000008000027824 */ /* 0x042fe200078e00ff */
[----:B------:R-:W-:Y:S01]  /*2070*/  F2FP.F16.F32.PACK_AB R88, R89, R88 ;  /* 0x000000585958723e */ /* 0x000fe200000000ff */
[----:B------:R-:W-:Y:S01]  /*2080*/  IMAD.SHL.U32 R3, R0, 0x10, RZ ;  /* 0x0000001000037824 */ /* 0x000fe200078e00ff */
[----:B------:R-:W-:Y:S02]  /*2090*/  F2FP.F16.F32.PACK_AB R89, R91, R90 ;  /* 0x0000005a5b59723e */ /* 0x000fe400000000ff */
[----:B------:R-:W-:Y:S02]  /*20a0*/  ELECT P0, URZ, PT ;  /* 0x00000000003f782f */ /* 0x000fe40003800000 */
[----:B------:R-:W-:Y:S01]  /*20b0*/  LOP3.LUT R2, R2, 0x780, RZ, 0xc0, !PT ;  /* 0x0000078002027812 */ /* 0x000fe200078ec0ff */
[----:B------:R-:W-:Y:S01]  /*20c0*/  ULOP3.LUT UR29, UR29, 0x1, URZ, 0xc0, !UPT ;  /* 0x000000011d1d7892 */ /* 0x000fe2000f8ec03f */
[----:B------:R-:W-:Y:S01]  /*20d0*/  F2FP.F16.F32.PACK_AB R120, R121, R120 ;  /* 0x000000787978723e */ /* 0x000fe200000000ff */
[----:B------:R-:W-:Y:S01]  /*20e0*/  UMOV UR10, UR11 ;  /* 0x0000000b000a7c82 */ /* 0x000fe20008000000 */
[----:B------:R-:W-:Y:S01]  /*20f0*/  LOP3.LUT R3, R2, 0x70, R3, 0xf8, !PT ;  /* 0x0000007002037812 */ /* 0x000fe200078ef803 */
[----:B---3--:R-:W-:Y:S01]  /*2100*/  ULEA UR9, UR29, UR15, 0x6 ;  /* 0x0000000f1d097291 */ /* 0x008fe2000f8e303f */
[----:B------:R-:W-:Y:S01]  /*2110*/  F2FP.F16.F32.PACK_AB R90, R93, R92 ;  /* 0x0000005c5d5a723e */ /* 0x000fe200000000ff */
[----:B------:R-:W-:Y:S01]  /*2120*/  ULEA UR8, UR29, UR24, 0xf ;  /* 0x000000181d087291 */ /* 0x000fe2000f8e783f */
[----:B------:R-:W-:Y:S01]  /*2130*/  LOP3.LUT R3, R3, 0x10, R0, 0x78, !PT ;  /* 0x0000001003037812 */ /* 0x000fe200078e7800 */
[----:B------:R-:W-:Y:S01]  /*2140*/  IMAD.SHL.U32 R0, R0, 0x40, RZ ;  /* 0x0000004000007824 */ /* 0x000fe200078e00ff */
[----:B------:R-:W-:-:S02]  /*2150*/  F2FP.F16.F32.PACK_AB R91, R95, R94 ;  /* 0x0000005e5f5b723e */ /* 0x000fc400000000ff */
[----:B------:R-:W-:Y:S02]  /*2160*/  F2FP.F16.F32.PACK_AB R121, R123, R122 ;  /* 0x0000007a7b79723e */ /* 0x000fe400000000ff */
[----:B------:R-:W-:Y:S02]  /*2170*/  LOP3.LUT R0, R3, 0x3800, R0, 0xf8, !PT ;  /* 0x0000380003007812 */ /* 0x000fe400078ef800 */
[----:B------:R-:W-:Y:S01]  /*2180*/  F2FP.F16.F32.PACK_AB R24, R25, R24 ;  /* 0x000000181918723e */ /* 0x000fe200000000ff */
[----:B------:R-:W1:Y:S02]  /*2190*/  @!P2 SYNCS.CCTL.IV [UR24+0xc000] ;  /* 0x00c00000ff00a9b1 */ /* 0x000e640008000018 */
[----:B-1----:R-:W-:Y:S01]  /*21a0*/  BAR.SYNC.DEFER_BLOCKING 0x0 ;  /* 0x0000000000007b1d */ /* 0x002fe20000010000 */
[C---:B------:R-:W-:Y:S01]  /*21b0*/  LOP3.LUT R3, R0.reuse, 0x20, RZ, 0x3c, !PT ;  /* 0x0000002000037812 */ /* 0x040fe200078e3cff */
[----:B------:R-:W-:Y:S01]  /*21c0*/  VIADD R2, R0, UR24 ;  /* 0x0000001800027c36 */ /* 0x000fe20008000000 */
[----:B------:R-:W-:-:S02]  /*21d0*/  F2FP.F16.F32.PACK_AB R122, R125, R124 ;  /* 0x0000007c7d7a723e */ /* 0x000fc400000000ff */
[----:B------:R-:W-:Y:S01]  /*21e0*/  F2FP.F16.F32.PACK_AB R123, R127, R126 ;  /* 0x0000007e7f7b723e */ /* 0x000fe200000000ff */
[----:B------:R-:W-:Y:S01]  /*21f0*/  VIADD R3, R3, UR24 ;  /* 0x0000001803037c36 */ /* 0x000fe20008000000 */
[----:B------:R-:W-:Y:S02]  /*2200*/  F2FP.F16.F32.PACK_AB R25, R27, R26 ;  /* 0x0000001a1b19723e */ /* 0x000fe400000000ff */
[----:B------:R-:W-:Y:S02]  /*2210*/  F2FP.F16.F32.PACK_AB R56, R57, R56 ;  /* 0x000000383938723e */ /* 0x000fe400000000ff */
[----:B------:R-:W-:Y:S02]  /*2220*/  F2FP.F16.F32.PACK_AB R96, R97, R96 ;  /* 0x000000606160723e */ /* 0x000fe400000000ff */
[----:B------:R-:W-:Y:S02]  /*2230*/  F2FP.F16.F32.PACK_AB R26, R29, R28 ;  /* 0x0000001c1d1a723e */ /* 0x000fe400000000ff */
[----:B------:R-:W-:-:S02]  /*2240*/  F2FP.F16.F32.PACK_AB R27, R31, R30 ;  /* 0x0000001e1f1b723e */ /* 0x000fc400000000ff */
[----:B------:R-:W-:Y:S02]  /*2250*/  F2FP.F16.F32.PACK_AB R57, R59, R58 ;  /* 0x0000003a3b39723e */ /* 0x000fe400000000ff */
[----:B------:R-:W-:Y:S02]  /*2260*/  F2FP.F16.F32.PACK_AB R97, R99, R98 ;  /* 0x000000626361723e */ /* 0x000fe400000000ff */
[----:B------:R-:W-:Y:S02]  /*2270*/  F2FP.F16.F32.PACK_AB R128, R129, R128 ;  /* 0x000000808180723e */ /* 0x000fe400000000ff */
[----:B------:R-:W-:Y:S01]  /*2280*/  F2FP.F16.F32.PACK_AB R58, R61, R60 ;  /* 0x0000003c3d3a723e */ /* 0x000fe200000000ff */
[----:B------:R-:W1:Y:S02]  /*2290*/  @!P2 SYNCS.CCTL.IV [UR24+0xc008] ;  /* 0x00c00800ff00a9b1 */ /* 0x000e640008000018 */
[----:B-1----:R-:W-:Y:S01]  /*22a0*/  BAR.SYNC.DEFER_BLOCKING 0x0 ;  /* 0x0000000000007b1d */ /* 0x002fe20000010000 */
[----:B------:R-:W-:-:S02]  /*22b0*/  F2FP.F16.F32.PACK_AB R59, R63, R62 ;  /* 0x0000003e3f3b723e */ /* 0x000fc400000000ff */
[----:B------:R-:W-:Y:S02]  /*22c0*/  LOP3.LUT R4, R0, 0x40, RZ, 0x3c, !PT ;  /* 0x0000004000047812 */ /* 0x000fe400078e3cff */
[----:B------:R-:W-:Y:S02]  /*22d0*/  F2FP.F16.F32.PACK_AB R98, R101, R100 ;  /* 0x000000646562723e */ /* 0x000fe400000000ff */
[----:B------:R-:W-:Y:S01]  /*22e0*/  F2FP.F16.F32.PACK_AB R99, R103, R102 ;  /* 0x000000666763723e */ /* 0x000fe200000000ff */
[----:B------:R-:W-:Y:S01]  /*22f0*/  VIADD R4, R4, UR24 ;  /* 0x0000001804047c36 */ /* 0x000fe20008000000 */
[----:B------:R-:W-:Y:S02]  /*2300*/  F2FP.F16.F32.PACK_AB R129, R131, R130 ;  /* 0x000000828381723e */ /* 0x000fe400000000ff */
[----:B------:R-:W-:Y:S02]  /*2310*/  F2FP.F16.F32.PACK_AB R32, R33, R32 ;  /* 0x000000202120723e */ /* 0x000fe400000000ff */
[----:B------:R-:W-:-:S02]  /*2320*/  F2FP.F16.F32.PACK_AB R130, R133, R132 ;  /* 0x000000848582723e */ /* 0x000fc400000000ff */
[----:B------:R-:W-:Y:S02]  /*2330*/  F2FP.F16.F32.PACK_AB R131, R135, R134 ;  /* 0x000000868783723e */ /* 0x000fe400000000ff */
[----:B------:R-:W-:Y:S02]  /*2340*/  F2FP.F16.F32.PACK_AB R33, R35, R34 ;  /* 0x000000222321723e */ /* 0x000fe400000000ff */
[----:B------:R-:W-:Y:S02]  /*2350*/  F2FP.F16.F32.PACK_AB R64, R65, R64 ;  /* 0x000000404140723e */ /* 0x000fe400000000ff */
[----:B------:R-:W-:Y:S02]  /*2360*/  F2FP.F16.F32.PACK_AB R104, R105, R104 ;  /* 0x000000686968723e */ /* 0x000fe400000000ff */
[----:B------:R-:W-:Y:S01]  /*2370*/  F2FP.F16.F32.PACK_AB R34, R37, R36 ;  /* 0x000000242522723e */ /* 0x000fe200000000ff */
[----:B------:R-:W-:Y:S01]  /*2380*/  STSM.16.M88.4 [R2], R88 ;  /* 0x0000005802007844 */ /* 0x000fe20000000200 */
[----:B------:R-:W-:-:S02]  /*2390*/  F2FP.F16.F32.PACK_AB R35, R39, R38 ;  /* 0x000000262723723e */ /* 0x000fc400000000ff */
[----:B------:R-:W-:Y:S01]  /*23a0*/  F2FP.F16.F32.PACK_AB R65, R67, R66 ;  /* 0x000000424341723e */ /* 0x000fe200000000ff */
[----:B------:R-:W-:Y:S01]  /*23b0*/  STSM.16.M88.4 [R2+0x8000], R120 ;  /* 0x0080007802007844 */ /* 0x000fe20000000200 */
[----:B------:R-:W-:Y:S02]  /*23c0*/  F2FP.F16.F32.PACK_AB R105, R107, R106 ;  /* 0x0000006a6b69723e */ /* 0x000fe400000000ff */
[----:B------:R-:W-:Y:S01]  /*23d0*/  F2FP.F16.F32.PACK_AB R136, R137, R136 ;  /* 0x000000888988723e */ /* 0x000fe200000000ff */
[----:B------:R-:W-:Y:S01]  /*23e0*/  STSM.16.M88.4 [R2+0x4000], R24 ;  /* 0x0040001802007844 */ /* 0x000fe20000000200 */
[----:B------:R-:W-:Y:S02]  /*23f0*/  F2FP.F16.F32.PACK_AB R66, R69, R68 ;  /* 0x000000444542723e */ /* 0x000fe400000000ff */
[----:B------:R-:W-:Y:S01]  /*2400*/  F2FP.F16.F32.PACK_AB R67, R71, R70 ;  /* 0x000000464743723e */ /* 0x000fe200000000ff */
[----:B------:R-:W-:Y:S01]  /*2410*/  STSM.16.M88.4 [R2+0xc000], R56 ;  /* 0x00c0003802007844 */ /* 0x000fe20000000200 */
[----:B------:R-:W-:-:S02]  /*2420*/  LOP3.LUT R0, R0, 0x60, RZ, 0x3c, !PT ;  /* 0x0000006000007812 */ /* 0x000fc400078e3cff */
[----:B------:R-:W-:Y:S01]  /*2430*/  F2FP.F16.F32.PACK_AB R106, R109, R108 ;  /* 0x0000006c6d6a723e */ /* 0x000fe200000000ff */
[----:B------:R-:W-:Y:S01]  /*2440*/  STSM.16.M88.4 [R3], R96 ;  /* 0x0000006003007844 */ /* 0x000fe20000000200 */
[----:B------:R-:W-:Y:S01]  /*2450*/  F2FP.F16.F32.PACK_AB R107, R111, R110 ;  /* 0x0000006e6f6b723e */ /* 0x000fe200000000ff */
[----:B------:R-:W-:Y:S01]  /*2460*/  VIADD R0, R0, UR24 ;  /* 0x0000001800007c36 */ /* 0x000fe20008000000 */
[----:B------:R-:W-:Y:S01]  /*2470*/  F2FP.F16.F32.PACK_AB R137, R139, R138 ;  /* 0x0000008a8b89723e */ /* 0x000fe200000000ff */
[----:B------:R-:W-:Y:S01]  /*2480*/  STSM.16.M88.4 [R3+0x8000], R128 ;  /* 0x0080008003007844 */ /* 0x000fe20000000200 */
[----:B------:R-:W-:Y:S02]  /*2490*/  F2FP.F16.F32.PACK_AB R40, R41, R40 ;  /* 0x000000282928723e */ /* 0x000fe400000000ff */
[----:B------:R-:W-:Y:S01]  /*24a0*/  F2FP.F16.F32.PACK_AB R138, R141, R140 ;  /* 0x0000008c8d8a723e */ /* 0x000fe200000000ff */
[----:B------:R-:W-:Y:S01]  /*24b0*/  STSM.16.M88.4 [R3+0x4000], R32 ;  /* 0x0040002003007844 */ /* 0x000fe20000000200 */
[----:B------:R-:W-:-:S02]  /*24c0*/  F2FP.F16.F32.PACK_AB R139, R143, R142 ;  /* 0x0000008e8f8b723e */ /* 0x000fc400000000ff */
[----:B------:R-:W-:Y:S01]  /*24d0*/  F2FP.F16.F32.PACK_AB R41, R43, R42 ;  /* 0x0000002a2b29723e */ /* 0x000fe200000000ff */
[----:B------:R-:W-:Y:S01]  /*24e0*/  STSM.16.M88.4 [R3+0xc000], R64 ;  /* 0x00c0004003007844 */ /* 0x000fe20000000200 */
[----:B------:R-:W-:Y:S02]  /*24f0*/  F2FP.F16.F32.PACK_AB R72, R73, R72 ;  /* 0x000000484948723e */ /* 0x000fe400000000ff */
[----:B------:R-:W-:Y:S01]  /*2500*/  F2FP.F16.F32.PACK_AB R112, R113, R112 ;  /* 0x000000707170723e */ /* 0x000fe200000000ff */
[----:B------:R-:W-:Y:S01]  /*2510*/  STSM.16.M88.4 [R4], R104 ;  /* 0x0000006804007844 */ /* 0x000fe20000000200 */
[----:B------:R-:W-:Y:S02]  /*2520*/  F2FP.F16.F32.PACK_AB R42, R45, R44 ;  /* 0x0000002c2d2a723e */ /* 0x000fe400000000ff */
[----:B------:R-:W-:Y:S01]  /*2530*/  F2FP.F16.F32.PACK_AB R43, R47, R46 ;  /* 0x0000002e2f2b723e */ /* 0x000fe200000000ff */
[----:B------:R-:W-:Y:S01]  /*2540*/  STSM.16.M88.4 [R4+0x8000], R136 ;  /* 0x0080008804007844 */ /* 0x000fe20000000200 */
[----:B------:R-:W-:-:S02]  /*2550*/  F2FP.F16.F32.PACK_AB R73, R75, R74 ;  /* 0x0000004a4b49723e */ /* 0x000fc400000000ff */
[----:B------:R-:W-:Y:S01]  /*2560*/  F2FP.F16.F32.PACK_AB R113, R115, R114 ;  /* 0x000000727371723e */ /* 0x000fe200000000ff */
[----:B------:R-:W-:Y:S01]  /*2570*/  STSM.16.M88.4 [R4+0x4000], R40 ;  /* 0x0040002804007844 */ /* 0x000fe20000000200 */
[----:B------:R-:W-:Y:S02]  /*2580*/  F2FP.F16.F32.PACK_AB R144, R145, R144 ;  /* 0x000000909190723e */ /* 0x000fe400000000ff */
[----:B------:R-:W-:Y:S02]  /*2590*/  F2FP.F16.F32.PACK_AB R74, R77, R76 ;  /* 0x0000004c4d4a723e */ /* 0x000fe400000000ff */
[----:B------:R-:W-:Y:S02]  /*25a0*/  F2FP.F16.F32.PACK_AB R75, R79, R78 ;  /* 0x0000004e4f4b723e */ /* 0x000fe400000000ff */
[----:B------:R-:W-:Y:S02]  /*25b0*/  F2FP.F16.F32.PACK_AB R114, R117, R116 ;  /* 0x000000747572723e */ /* 0x000fe400000000ff */
[----:B------:R-:W-:Y:S01]  /*25c0*/  F2FP.F16.F32.PACK_AB R115, R119, R118 ;  /* 0x000000767773723e */ /* 0x000fe200000000ff */
[----:B------:R-:W-:Y:S01]  /*25d0*/  STSM.16.M88.4 [R4+0xc000], R72 ;  /* 0x00c0004804007844 */ /* 0x000fe20000000200 */
[----:B------:R-:W-:-:S02]  /*25e0*/  F2FP.F16.F32.PACK_AB R145, R147, R146 ;  /* 0x000000929391723e */ /* 0x000fc400000000ff */
[----:B------:R-:W-:Y:S01]  /*25f0*/  F2FP.F16.F32.PACK_AB R48, R49, R48 ;  /* 0x000000303130723e */ /* 0x000fe200000000ff */
[----:B------:R-:W-:Y:S01]  /*2600*/  STSM.16.M88.4 [R0], R112 ;  /* 0x0000007000007844 */ /* 0x000fe20000000200 */
[----:B------:R-:W-:Y:S02]  /*2610*/  F2FP.F16.F32.PACK_AB R146, R149, R148 ;  /* 0x000000949592723e */ /* 0x000fe400000000ff */
[----:B------:R-:W-:Y:S02]  /*2620*/  F2FP.F16.F32.PACK_AB R147, R151, R150 ;  /* 0x000000969793723e */ /* 0x000fe400000000ff */
[----:B------:R-:W-:Y:S02]  /*2630*/  F2FP.F16.F32.PACK_AB R49, R51, R50 ;  /* 0x000000323331723e */ /* 0x000fe400000000ff */
[----:B------:R-:W-:Y:S01]  /*2640*/  F2FP.F16.F32.PACK_AB R80, R81, R80 ;  /* 0x000000505150723e */ /* 0x000fe200000000ff */
[----:B------:R-:W-:Y:S01]  /*2650*/  STSM.16.M88.4 [R0+0x8000], R144 ;  /* 0x0080009000007844 */ /* 0x000fe20000000200 */
[----:B------:R-:W-:-:S02]  /*2660*/  F2FP.F16.F32.PACK_AB R50, R53, R52 ;  /* 0x000000343532723e */ /* 0x000fc400000000ff */
[----:B------:R-:W-:Y:S02]  /*2670*/  F2FP.F16.F32.PACK_AB R51, R55, R54 ;  /* 0x000000363733723e */ /* 0x000fe400000000ff */
[----:B------:R-:W-:Y:S02]  /*2680*/  F2FP.F16.F32.PACK_AB R81, R83, R82 ;  /* 0x000000525351723e */ /* 0x000fe400000000ff */
[----:B------:R-:W-:Y:S01]  /*2690*/  F2FP.F16.F32.PACK_AB R82, R85, R84 ;  /* 0x000000545552723e */ /* 0x000fe200000000ff */
[----:B------:R-:W-:Y:S01]  /*26a0*/  STSM.16.M88.4 [R0+0x4000], R48 ;  /* 0x0040003000007844 */ /* 0x000fe20000000200 */
[----:B------:R-:W-:Y:S02]  /*26b0*/  F2FP.F16.F32.PACK_AB R83, R87, R86 ;  /* 0x000000565753723e */ /* 0x000fe400000000ff */
[----:B------:R-:W-:-:S03]  /*26c0*/  ISETP.LT.U32.AND P0, PT, R6, 0x40, P0 ;  /* 0x000000400600780c */ /* 0x000fc60000701070 */
[----:B------:R-:W-:Y:S01]  /*26d0*/  STSM.16.M88.4 [R0+0xc000], R80 ;  /* 0x00c0005000007844 */ /* 0x000fe20000000200 */
[----:B------:R1:W-:Y:S06]  /*26e0*/  MEMBAR.ALL.CTA ;  /* 0x0000000000007992 */ /* 0x0003ec0000008000 */
[----:B-1----:R-:W1:Y:S03]  /*26f0*/  FENCE.VIEW.ASYNC.S ;  /* 0x00000000000073c6 */ /* 0x002e660000000000 */
[----:B-1----:R-:W-:Y:S01]  /*2700*/  VOTEU.ANY UP0, P0 ;  /* 0x00000000003f7886 */ /* 0x002fe20000000100 */
[----:B------:R-:W-:-:S04]  /*2710*/  VOTEU.ANY UP1, P0 ;  /* 0x00000000003f7886 */ /* 0x000fc80000020100 */
[----:B------:R-:W-:Y:S01]  /*2720*/  @UP0 UMOV UR6, UR30 ;  /* 0x0000001e00060c82 */ /* 0x000fe20008000000 */
[----:B------:R-:W-:Y:S01]  /*2730*/  @UP0 UMOV UR7, UR31 ;  /* 0x0000001f00070c82 */ /* 0x000fe20008000000 */
[----:B------:R-:W-:Y:S06]  /*2740*/  BAR.SYNC.DEFER_BLOCKING 0x0 ;  /* 0x0000000000007b1d */ /* 0x000fec0000010000 */
[----:B------:R1:W-:Y:S01]  /*2750*/  @UP1 UTMASTG.2D [UR8], [UR6] ;  /* 0x00000008060013b5 */ /* 0x0003e20008008000 */
[----:B------:R0:W-:Y:S01]  /*2760*/  UTMACMDFLUSH ;  /* 0x00000000000079b7 */ /* 0x0001e20000000000 */
[----:B------:R-:W-:-:S04]  /*2770*/  DEPBAR.LE SB0, 0x0 ;  /* 0x000080000000791a */ /* 0x000fc80000000000 */
[----:B------:R-:W-:Y:S06]  /*2780*/  BAR.SYNC.DEFER_BLOCKING 0x0 ;  /* 0x0000000000007b1d */ /* 0x000fec0000010000 */
[----:B-1----:R-:W-:Y:S05]  /*2790*/  EXIT ;  /* 0x000000000000794d */ /* 0x002fea0003800000 */
.L_x_48:
[----:B------:R-:W1:Y:S02]  /*27a0*/  SYNCS.PHASECHK.TRANS64.TRYWAIT P0, [UR22+0xc000], R2 ;  /* 0x00c00002ff0075a7 */ /* 0x000e640008000156 */
[----:B-1----:R-:W-:Y:S05]  /*27b0*/  @!P0 BRA `(.L_x_48) ;  /* 0xfffffffc00f88947 */ /* 0x002fea000383ffff */
[----:B------:R-:W-:Y:S05]  /*27c0*/  BRA `(.L_x_50) ;  /* 0xfffffff400b87947 */ /* 0x000fea000383ffff */
.L_x_51:
[----:B------:R-:W-:-:S00]  /*27d0*/  BRA `(.L_x_51) ;  /* 0xfffffffc00fc7947 */ /* 0x000fc0000383ffff */
[----:B------:R-:W-:-:S00]  /*27e0*/  NOP ;  /* 0x0000000000007918 */ /* 0x000fc00000000000 */
        /* <DEDUP_REMOVED lines=9> */
.L_x_52:


//--------------------- .nv.shared.gluon_wgmma    --------------------------
	.section	.nv.shared.gluon_wgmma,"aw",@nobits
	.sectionflags	@""
	.align	16
	.zero		1024


//--------------------- .nv.shared.reserved.0     --------------------------
	.section	.nv.shared.reserved.0,"aw",@nobits
	.weak		__nv_reservedSMEM_offset_0_alias
	.size		__nv_reservedSMEM_offset_0_alias, 0, 0
	.other		__nv_reservedSMEM_offset_0_alias,@"STO_CUDA_RESERVED_SHARED STV_DEFAULT"
__nv_reservedSMEM_offset_0_alias:
	.zero		0


//--------------------- .nv.constant0.gluon_wgmma --------------------------
	.section	.nv.constant0.gluon_wgmma,"a",@progbits
	.sectionflags	@""
	.align	4
.nv.constant0.gluon_wgmma:
	.zero		608


//--------------------- SYMBOLS --------------------------

	.type		.nv.reservedSmem.offset0,@object
	.size		.nv.reservedSmem.offset0,0x4
